//
// Generated by NVIDIA NVVM Compiler
//
// Compiler Build ID: CL-36424714
// Cuda compilation tools, release 13.0, V13.0.88
// Based on NVVM 20.0.0
//

.version 9.0
.target sm_100
.address_size 64

	// .globl	_Z6kernelifPfS_
// _ZZ6kernelifPfS_E5x_buf has been demoted
// _ZZ6kernelifPfS_E5y_buf has been demoted

.visible .entry _Z6kernelifPfS_(
	.param .u32 _Z6kernelifPfS__param_0,
	.param .f32 _Z6kernelifPfS__param_1,
	.param .u64 .ptr .align 1 _Z6kernelifPfS__param_2,
	.param .u64 .ptr .align 1 _Z6kernelifPfS__param_3
)
{
	.reg .pred 	%p<8>;
	.reg .b32 	%r<51>;
	.reg .b32 	%f<151>;
	.reg .b64 	%rd<11>;
	.reg .b64 	%fd<15>;
	// demoted variable
	.shared .align 4 .b8 _ZZ6kernelifPfS_E5x_buf[8192];
	// demoted variable
	.shared .align 4 .b8 _ZZ6kernelifPfS_E5y_buf[8192];
	ld.param.u32 	%r19, [_Z6kernelifPfS__param_0];
	ld.param.f32 	%f11, [_Z6kernelifPfS__param_1];
	ld.param.u64 	%rd3, [_Z6kernelifPfS__param_2];
	ld.param.u64 	%rd2, [_Z6kernelifPfS__param_3];
	cvta.to.global.u64 	%rd1, %rd3;
	mov.u32 	%r1, %ctaid.x;
	mov.u32 	%r2, %ntid.x;
	mov.u32 	%r3, %tid.x;
	mad.lo.s32 	%r4, %r1, %r2, %r3;
	setp.ge.s32 	%p1, %r4, %r19;
	@%p1 bra 	$L__BB0_11;
	mul.wide.s32 	%rd4, %r4, 4;
	add.s64 	%rd5, %rd1, %rd4;
	ld.global.f32 	%f1, [%rd5];
	mov.u32 	%r5, %nctaid.x;
	shl.b32 	%r21, %r3, 2;
	mov.u32 	%r22, _ZZ6kernelifPfS_E5x_buf;
	add.s32 	%r6, %r22, %r21;
	mov.u32 	%r23, _ZZ6kernelifPfS_E5y_buf;
	add.s32 	%r7, %r23, %r21;
	and.b32  	%r8, %r2, 3;
	and.b32  	%r9, %r2, 2044;
	and.b32  	%r24, %r2, -4;
	neg.s32 	%r10, %r24;
	mov.b32 	%r47, 0;
$L__BB0_2:
	setp.lt.u32 	%p2, %r2, 4;
	add.s32 	%r26, %r47, %r1;
	rem.u32 	%r27, %r26, %r5;
	mad.lo.s32 	%r28, %r27, %r2, %r3;
	mul.wide.s32 	%rd6, %r28, 4;
	add.s64 	%rd7, %rd1, %rd6;
	ld.global.f32 	%f13, [%rd7];
	st.shared.f32 	[%r6], %f13;
	bar.sync 	0;
	ld.shared.f32 	%f150, [%r7];
	mov.b32 	%r50, 0;
	@%p2 bra 	$L__BB0_5;
	add.s32 	%r48, %r22, 8;
	mov.u32 	%r49, %r10;
$L__BB0_4:
	ld.shared.f32 	%f14, [%r48+-8];
	sub.f32 	%f15, %f1, %f14;
	div.rn.f32 	%f16, %f15, %f11;
	neg.f32 	%f17, %f16;
	mul.f32 	%f18, %f16, %f17;
	mul.f32 	%f19, %f18, 0f3F000000;
	fma.rn.f32 	%f20, %f19, 0f3BBB989D, 0f3F000000;
	cvt.sat.f32.f32 	%f21, %f20;
	mov.f32 	%f22, 0f4B400001;
	mov.f32 	%f23, 0f437C0000;
	fma.rm.f32 	%f24, %f21, %f23, %f22;
	add.f32 	%f25, %f24, 0fCB40007F;
	neg.f32 	%f26, %f25;
	fma.rn.f32 	%f27, %f19, 0f3FB8AA3B, %f26;
	fma.rn.f32 	%f28, %f19, 0f32A57060, %f27;
	mov.b32 	%r31, %f24;
	shl.b32 	%r32, %r31, 23;
	mov.b32 	%f29, %r32;
	ex2.approx.ftz.f32 	%f30, %f28;
	mul.f32 	%f31, %f30, %f29;
	cvt.f64.f32 	%fd1, %f31;
	div.rn.f64 	%fd2, %fd1, 0d40040D931FF62706;
	cvt.rn.f32.f64 	%f32, %fd2;
	add.f32 	%f33, %f150, %f32;
	ld.shared.f32 	%f34, [%r48+-4];
	sub.f32 	%f35, %f1, %f34;
	div.rn.f32 	%f36, %f35, %f11;
	neg.f32 	%f37, %f36;
	mul.f32 	%f38, %f36, %f37;
	mul.f32 	%f39, %f38, 0f3F000000;
	fma.rn.f32 	%f40, %f39, 0f3BBB989D, 0f3F000000;
	cvt.sat.f32.f32 	%f41, %f40;
	fma.rm.f32 	%f42, %f41, %f23, %f22;
	add.f32 	%f43, %f42, 0fCB40007F;
	neg.f32 	%f44, %f43;
	fma.rn.f32 	%f45, %f39, 0f3FB8AA3B, %f44;
	fma.rn.f32 	%f46, %f39, 0f32A57060, %f45;
	mov.b32 	%r33, %f42;
	shl.b32 	%r34, %r33, 23;
	mov.b32 	%f47, %r34;
	ex2.approx.ftz.f32 	%f48, %f46;
	mul.f32 	%f49, %f48, %f47;
	cvt.f64.f32 	%fd3, %f49;
	div.rn.f64 	%fd4, %fd3, 0d40040D931FF62706;
	cvt.rn.f32.f64 	%f50, %fd4;
	add.f32 	%f51, %f33, %f50;
	ld.shared.f32 	%f52, [%r48];
	sub.f32 	%f53, %f1, %f52;
	div.rn.f32 	%f54, %f53, %f11;
	neg.f32 	%f55, %f54;
	mul.f32 	%f56, %f54, %f55;
	mul.f32 	%f57, %f56, 0f3F000000;
	fma.rn.f32 	%f58, %f57, 0f3BBB989D, 0f3F000000;
	cvt.sat.f32.f32 	%f59, %f58;
	fma.rm.f32 	%f60, %f59, %f23, %f22;
	add.f32 	%f61, %f60, 0fCB40007F;
	neg.f32 	%f62, %f61;
	fma.rn.f32 	%f63, %f57, 0f3FB8AA3B, %f62;
	fma.rn.f32 	%f64, %f57, 0f32A57060, %f63;
	mov.b32 	%r35, %f60;
	shl.b32 	%r36, %r35, 23;
	mov.b32 	%f65, %r36;
	ex2.approx.ftz.f32 	%f66, %f64;
	mul.f32 	%f67, %f66, %f65;
	cvt.f64.f32 	%fd5, %f67;
	div.rn.f64 	%fd6, %fd5, 0d40040D931FF62706;
	cvt.rn.f32.f64 	%f68, %fd6;
	add.f32 	%f69, %f51, %f68;
	ld.shared.f32 	%f70, [%r48+4];
	sub.f32 	%f71, %f1, %f70;
	div.rn.f32 	%f72, %f71, %f11;
	neg.f32 	%f73, %f72;
	mul.f32 	%f74, %f72, %f73;
	mul.f32 	%f75, %f74, 0f3F000000;
	fma.rn.f32 	%f76, %f75, 0f3BBB989D, 0f3F000000;
	cvt.sat.f32.f32 	%f77, %f76;
	fma.rm.f32 	%f78, %f77, %f23, %f22;
	add.f32 	%f79, %f78, 0fCB40007F;
	neg.f32 	%f80, %f79;
	fma.rn.f32 	%f81, %f75, 0f3FB8AA3B, %f80;
	fma.rn.f32 	%f82, %f75, 0f32A57060, %f81;
	mov.b32 	%r37, %f78;
	shl.b32 	%r38, %r37, 23;
	mov.b32 	%f83, %r38;
	ex2.approx.ftz.f32 	%f84, %f82;
	mul.f32 	%f85, %f84, %f83;
	cvt.f64.f32 	%fd7, %f85;
	div.rn.f64 	%fd8, %fd7, 0d40040D931FF62706;
	cvt.rn.f32.f64 	%f86, %fd8;
	add.f32 	%f150, %f69, %f86;
	add.s32 	%r49, %r49, 4;
	add.s32 	%r48, %r48, 16;
	setp.ne.s32 	%p3, %r49, 0;
	mov.u32 	%r50, %r9;
	@%p3 bra 	$L__BB0_4;
$L__BB0_5:
	setp.eq.s32 	%p4, %r8, 0;
	@%p4 bra 	$L__BB0_9;
	setp.eq.s32 	%p5, %r8, 1;
	shl.b32 	%r39, %r50, 2;
	add.s32 	%r17, %r22, %r39;
	ld.shared.f32 	%f87, [%r17];
	sub.f32 	%f88, %f1, %f87;
	div.rn.f32 	%f89, %f88, %f11;
	neg.f32 	%f90, %f89;
	mul.f32 	%f91, %f89, %f90;
	mul.f32 	%f92, %f91, 0f3F000000;
	fma.rn.f32 	%f93, %f92, 0f3BBB989D, 0f3F000000;
	cvt.sat.f32.f32 	%f94, %f93;
	mov.f32 	%f95, 0f4B400001;
	mov.f32 	%f96, 0f437C0000;
	fma.rm.f32 	%f97, %f94, %f96, %f95;
	add.f32 	%f98, %f97, 0fCB40007F;
	neg.f32 	%f99, %f98;
	fma.rn.f32 	%f100, %f92, 0f3FB8AA3B, %f99;
	fma.rn.f32 	%f101, %f92, 0f32A57060, %f100;
	mov.b32 	%r41, %f97;
	shl.b32 	%r42, %r41, 23;
	mov.b32 	%f102, %r42;
	ex2.approx.ftz.f32 	%f103, %f101;
	mul.f32 	%f104, %f103, %f102;
	cvt.f64.f32 	%fd9, %f104;
	div.rn.f64 	%fd10, %fd9, 0d40040D931FF62706;
	cvt.rn.f32.f64 	%f105, %fd10;
	add.f32 	%f150, %f150, %f105;
	@%p5 bra 	$L__BB0_9;
	setp.eq.s32 	%p6, %r8, 2;
	ld.shared.f32 	%f106, [%r17+4];
	sub.f32 	%f107, %f1, %f106;
	div.rn.f32 	%f108, %f107, %f11;
	neg.f32 	%f109, %f108;
	mul.f32 	%f110, %f108, %f109;
	mul.f32 	%f111, %f110, 0f3F000000;
	fma.rn.f32 	%f112, %f111, 0f3BBB989D, 0f3F000000;
	cvt.sat.f32.f32 	%f113, %f112;
	mov.f32 	%f114, 0f4B400001;
	mov.f32 	%f115, 0f437C0000;
	fma.rm.f32 	%f116, %f113, %f115, %f114;
	add.f32 	%f117, %f116, 0fCB40007F;
	neg.f32 	%f118, %f117;
	fma.rn.f32 	%f119, %f111, 0f3FB8AA3B, %f118;
	fma.rn.f32 	%f120, %f111, 0f32A57060, %f119;
	mov.b32 	%r43, %f116;
	shl.b32 	%r44, %r43, 23;
	mov.b32 	%f121, %r44;
	ex2.approx.ftz.f32 	%f122, %f120;
	mul.f32 	%f123, %f122, %f121;
	cvt.f64.f32 	%fd11, %f123;
	div.rn.f64 	%fd12, %fd11, 0d40040D931FF62706;
	cvt.rn.f32.f64 	%f124, %fd12;
	add.f32 	%f150, %f150, %f124;
	@%p6 bra 	$L__BB0_9;
	ld.shared.f32 	%f125, [%r17+8];
	sub.f32 	%f126, %f1, %f125;
	div.rn.f32 	%f127, %f126, %f11;
	neg.f32 	%f128, %f127;
	mul.f32 	%f129, %f127, %f128;
	mul.f32 	%f130, %f129, 0f3F000000;
	fma.rn.f32 	%f131, %f130, 0f3BBB989D, 0f3F000000;
	cvt.sat.f32.f32 	%f132, %f131;
	mov.f32 	%f133, 0f4B400001;
	mov.f32 	%f134, 0f437C0000;
	fma.rm.f32 	%f135, %f132, %f134, %f133;
	add.f32 	%f136, %f135, 0fCB40007F;
	neg.f32 	%f137, %f136;
	fma.rn.f32 	%f138, %f130, 0f3FB8AA3B, %f137;
	fma.rn.f32 	%f139, %f130, 0f32A57060, %f138;
	mov.b32 	%r45, %f135;
	shl.b32 	%r46, %r45, 23;
	mov.b32 	%f140, %r46;
	ex2.approx.ftz.f32 	%f141, %f139;
	mul.f32 	%f142, %f141, %f140;
	cvt.f64.f32 	%fd13, %f142;
	div.rn.f64 	%fd14, %fd13, 0d40040D931FF62706;
	cvt.rn.f32.f64 	%f143, %fd14;
	add.f32 	%f150, %f150, %f143;
$L__BB0_9:
	st.shared.f32 	[%r7], %f150;
	add.s32 	%r47, %r47, 1;
	setp.ne.s32 	%p7, %r47, %r5;
	@%p7 bra 	$L__BB0_2;
	cvt.rn.f32.s32 	%f144, %r19;
	mul.f32 	%f145, %f11, %f144;
	div.rn.f32 	%f146, %f150, %f145;
	st.shared.f32 	[%r7], %f146;
	cvta.to.global.u64 	%rd8, %rd2;
	add.s64 	%rd10, %rd8, %rd4;
	st.global.f32 	[%rd10], %f146;
$L__BB0_11:
	ret;

}


// ===== COMPILED SASS (sm_100) =====

	.target	sm_100

	.elftype	@"ET_EXEC"


//--------------------- .note.nv.tkinfo           --------------------------
	.section	.note.nv.tkinfo,"",@"SHT_NOTE"
	.sectionflags	@"SHF_NOTE_NV_TKINFO"
	.tkinfo
        /*0018*/ 	.word	0x00000002
        /*0030*/ 	.string	""
        /*0030*/ 	.string	"ptxas"
        /*0030*/ 	.string	"Cuda compilation tools, release 13.0, V13.0.88"
        /*0030*/ 	.string	"Build cuda_13.0.r13.0/compiler.36424714_0"
        /*0030*/ 	.string	"-arch sm_100 -m 64 "



//--------------------- .note.nv.cuinfo           --------------------------
	.section	.note.nv.cuinfo,"",@"SHT_NOTE"
	.sectionflags	@"SHF_NOTE_NV_CUINFO"
        /*0018*/ 	.short	0x0002
        /*001a*/ 	.short	0x0064
        /*001c*/ 	.short	0x0082
	.zero		2


//--------------------- .nv.info                  --------------------------
	.section	.nv.info,"",@"SHT_CUDA_INFO"
	.align	4


	//----- nvinfo : EIATTR_REGCOUNT
	.align		4
        /*0000*/ 	.byte	0x04, 0x2f
        /*0002*/ 	.short	(.L_1 - .L_0)
	.align		4
.L_0:
        /*0004*/ 	.word	index@(_Z6kernelifPfS_)
        /*0008*/ 	.word	0x0000001d


	//----- nvinfo : EIATTR_FRAME_SIZE
	.align		4
.L_1:
        /*000c*/ 	.byte	0x04, 0x11
        /*000e*/ 	.short	(.L_3 - .L_2)
	.align		4
.L_2:
        /*0010*/ 	.word	index@($__internal_1_$__cuda_sm3x_div_rn_noftz_f32_slowpath)
        /*0014*/ 	.word	0x00000000


	//----- nvinfo : EIATTR_FRAME_SIZE
	.align		4
.L_3:
        /*0018*/ 	.byte	0x04, 0x11
        /*001a*/ 	.short	(.L_5 - .L_4)
	.align		4
.L_4:
        /*001c*/ 	.word	index@($__internal_0_$__cuda_sm20_div_rn_f64_full)
        /*0020*/ 	.word	0x00000000


	//----- nvinfo : EIATTR_FRAME_SIZE
	.align		4
.L_5:
        /*0024*/ 	.byte	0x04, 0x11
        /*0026*/ 	.short	(.L_7 - .L_6)
	.align		4
.L_6:
        /*0028*/ 	.word	index@(_Z6kernelifPfS_)
        /*002c*/ 	.word	0x00000000


	//----- nvinfo : EIATTR_MIN_STACK_SIZE
	.align		4
.L_7:
        /*0030*/ 	.byte	0x04, 0x12
        /*0032*/ 	.short	(.L_9 - .L_8)
	.align		4
.L_8:
        /*0034*/ 	.word	index@(_Z6kernelifPfS_)
        /*0038*/ 	.word	0x00000000
.L_9:


//--------------------- .nv.compat                --------------------------
	.section	.nv.compat,"",@"SHT_CUDA_COMPAT_INFO"
	.align	4
        /*0000*/ 	.byte	0x02, 0x09, 0x00, 0x00, 0x02, 0x02, 0x01, 0x00, 0x02, 0x05, 0x05, 0x00, 0x03, 0x07, 0x01, 0x01
        /*0010*/ 	.byte	0x02, 0x03, 0x00, 0x00, 0x02, 0x06, 0x01, 0x00, 0x04, 0x0b, 0x08, 0x00, 0x01, 0x00, 0x00, 0x00
        /*0020*/ 	.byte	0x00, 0x00, 0x00, 0x00


//--------------------- .nv.info._Z6kernelifPfS_  --------------------------
	.section	.nv.info._Z6kernelifPfS_,"",@"SHT_CUDA_INFO"
	.sectionflags	@""
	.align	4


	//----- nvinfo : EIATTR_CUDA_API_VERSION
	.align		4
        /*0000*/ 	.byte	0x04, 0x37
        /*0002*/ 	.short	(.L_11 - .L_10)
.L_10:
        /*0004*/ 	.word	0x00000082


	//----- nvinfo : EIATTR_KPARAM_INFO
	.align		4
.L_11:
        /*0008*/ 	.byte	0x04, 0x17
        /*000a*/ 	.short	(.L_13 - .L_12)
.L_12:
        /*000c*/ 	.word	0x00000000
        /*0010*/ 	.short	0x0003
        /*0012*/ 	.short	0x0010
        /*0014*/ 	.byte	0x00, 0xf5, 0x21, 0x00


	//----- nvinfo : EIATTR_KPARAM_INFO
	.align		4
.L_13:
        /*0018*/ 	.byte	0x04, 0x17
        /*001a*/ 	.short	(.L_15 - .L_14)
.L_14:
        /*001c*/ 	.word	0x00000000
        /*0020*/ 	.short	0x0002
        /*0022*/ 	.short	0x0008
        /*0024*/ 	.byte	0x00, 0xf5, 0x21, 0x00


	//----- nvinfo : EIATTR_KPARAM_INFO
	.align		4
.L_15:
        /*0028*/ 	.byte	0x04, 0x17
        /*002a*/ 	.short	(.L_17 - .L_16)
.L_16:
        /*002c*/ 	.word	0x00000000
        /*0030*/ 	.short	0x0001
        /*0032*/ 	.short	0x0004
        /*0034*/ 	.byte	0x00, 0xf0, 0x11, 0x00


	//----- nvinfo : EIATTR_KPARAM_INFO
	.align		4
.L_17:
        /*0038*/ 	.byte	0x04, 0x17
        /*003a*/ 	.short	(.L_19 - .L_18)
.L_18:
        /*003c*/ 	.word	0x00000000
        /*0040*/ 	.short	0x0000
        /*0042*/ 	.short	0x0000
        /*0044*/ 	.byte	0x00, 0xf0, 0x11, 0x00


	//----- nvinfo : EIATTR_SPARSE_MMA_MASK
	.align		4
.L_19:
        /*0048*/ 	.byte	0x03, 0x50
        /*004a*/ 	.short	0x0000


	//----- nvinfo : EIATTR_MAXREG_COUNT
	.align		4
        /*004c*/ 	.byte	0x03, 0x1b
        /*004e*/ 	.short	0x00ff


	//----- nvinfo : EIATTR_NUM_BARRIERS
	.align		4
        /*0050*/ 	.byte	0x02, 0x4c
        /*0052*/ 	.byte	0x01
	.zero		1


	//----- nvinfo : EIATTR_MERCURY_ISA_VERSION
	.align		4
        /*0054*/ 	.byte	0x03, 0x5f
        /*0056*/ 	.short	0x0101


	//----- nvinfo : EIATTR_VRC_CTA_INIT_COUNT
	.align		4
        /*0058*/ 	.byte	0x02, 0x4a
	.zero		1
	.zero		1


	//----- nvinfo : EIATTR_EXIT_INSTR_OFFSETS
	.align		4
        /*005c*/ 	.byte	0x04, 0x1c
        /*005e*/ 	.short	(.L_21 - .L_20)


	//   ....[0]....
.L_20:
        /*0060*/ 	.word	0x00000080


	//   ....[1]....
        /*0064*/ 	.word	0x00001d00


	//----- nvinfo : EIATTR_CRS_STACK_SIZE
	.align		4
.L_21:
        /*0068*/ 	.byte	0x04, 0x1e
        /*006a*/ 	.short	(.L_23 - .L_22)
.L_22:
        /*006c*/ 	.word	0x00000000


	//----- nvinfo : EIATTR_CBANK_PARAM_SIZE
	.align		4
.L_23:
        /*0070*/ 	.byte	0x03, 0x19
        /*0072*/ 	.short	0x0018


	//----- nvinfo : EIATTR_PARAM_CBANK
	.align		4
        /*0074*/ 	.byte	0x04, 0x0a
        /*0076*/ 	.short	(.L_25 - .L_24)
	.align		4
.L_24:
        /*0078*/ 	.word	index@(.nv.constant0._Z6kernelifPfS_)
        /*007c*/ 	.short	0x0380
        /*007e*/ 	.short	0x0018


	//----- nvinfo : EIATTR_SW_WAR
	.align		4
.L_25:
        /*0080*/ 	.byte	0x04, 0x36
        /*0082*/ 	.short	(.L_27 - .L_26)
.L_26:
        /*0084*/ 	.word	0x00000008
.L_27:


//--------------------- .nv.callgraph             --------------------------
	.section	.nv.callgraph,"",@"SHT_CUDA_CALLGRAPH"
	.align	4
	.sectionentsize	8
	.align		4
        /*0000*/ 	.word	0x00000000
	.align		4
        /*0004*/ 	.word	0xffffffff
	.align		4
        /*0008*/ 	.word	0x00000000
	.align		4
        /*000c*/ 	.word	0xfffffffe
	.align		4
        /*0010*/ 	.word	0x00000000
	.align		4
        /*0014*/ 	.word	0xfffffffd
	.align		4
        /*0018*/ 	.word	0x00000000
	.align		4
        /*001c*/ 	.word	0xfffffffc


//--------------------- .text._Z6kernelifPfS_     --------------------------
	.section	.text._Z6kernelifPfS_,"ax",@progbits
	.align	128
        .global         _Z6kernelifPfS_
        .type           _Z6kernelifPfS_,@function
        .size           _Z6kernelifPfS_,(.L_x_52 - _Z6kernelifPfS_)
        .other          _Z6kernelifPfS_,@"STO_CUDA_ENTRY STV_DEFAULT"
_Z6kernelifPfS_:
.text._Z6kernelifPfS_:
[----:B------:R-:W-:Y:S01]  /*0000*/  LDC R1, c[0x0][0x37c] ;  /* 0x0000df00ff017b82 */ /* 0x000fe20000000800 */
[----:B------:R-:W0:Y:S01]  /*0010*/  S2R R7, SR_TID.X ;  /* 0x0000000000077919 */ /* 0x000e220000002100 */
[----:B------:R-:W0:Y:S06]  /*0020*/  LDCU UR15, c[0x0][0x360] ;  /* 0x00006c00ff0f77ac */ /* 0x000e2c0008000800 */
[----:B------:R-:W1:Y:S01]  /*0030*/  S2UR UR14, SR_CTAID.X ;  /* 0x00000000000e79c3 */ /* 0x000e620000002500 */
[----:B------:R-:W0:Y:S01]  /*0040*/  S2R R6, SR_CTAID.X ;  /* 0x0000000000067919 */ /* 0x000e220000002500 */
[----:B------:R-:W2:Y:S01]  /*0050*/  LDCU UR4, c[0x0][0x380] ;  /* 0x00007000ff0477ac */ /* 0x000ea20008000800 */
[----:B0-----:R-:W-:-:S05]  /*0060*/  IMAD R6, R6, UR15, R7 ;  /* 0x0000000f06067c24 */ /* 0x001fca000f8e0207 */
[----:B--2---:R-:W-:-:S13]  /*0070*/  ISETP.GE.AND P0, PT, R6, UR4, PT ;  /* 0x0000000406007c0c */ /* 0x004fda000bf06270 */
[----:B-1----:R-:W-:Y:S05]  /*0080*/  @P0 EXIT ;  /* 0x000000000000094d */ /* 0x002fea0003800000 */
[----:B------:R-:W0:Y:S01]  /*0090*/  LDC.64 R2, c[0x0][0x388] ;  /* 0x0000e200ff027b82 */ /* 0x000e220000000a00 */
[----:B------:R-:W1:Y:S07]  /*00a0*/  LDCU.64 UR12, c[0x0][0x358] ;  /* 0x00006b00ff0c77ac */ /* 0x000e6e0008000a00 */
[----:B------:R-:W2:Y:S01]  /*00b0*/  S2UR UR7, SR_CgaCtaId ;  /* 0x00000000000779c3 */ /* 0x000ea20000008800 */
[----:B------:R-:W-:Y:S02]  /*00c0*/  UMOV UR4, 0x400 ;  /* 0x0000040000047882 */ /* 0x000fe40000000000 */
[----:B------:R-:W-:-:S02]  /*00d0*/  UIADD3 UR5, UPT, UPT, UR4, 0x2000, URZ ;  /* 0x0000200004057890 */ /* 0x000fc4000fffe0ff */
[----:B------:R-:W-:Y:S01]  /*00e0*/  ULOP3.LUT UR6, UR15, 0xfffffffc, URZ, 0xc0, !UPT ;  /* 0xfffffffc0f067892 */ /* 0x000fe2000f8ec0ff */
[----:B------:R-:W3:Y:S01]  /*00f0*/  LDCU UR16, c[0x0][0x370] ;  /* 0x00006e00ff1077ac */ /* 0x000ee20008000800 */
[----:B0-----:R-:W-:Y:S01]  /*0100*/  IMAD.WIDE R2, R6, 0x4, R2 ;  /* 0x0000000406027825 */ /* 0x001fe200078e0202 */
[----:B--2---:R-:W-:-:S04]  /*0110*/  ULEA UR8, UR7, UR4, 0x18 ;  /* 0x0000000407087291 */ /* 0x004fc8000f8ec0ff */
[----:B-1----:R0:W5:Y:S01]  /*0120*/  LDG.E R5, desc[UR12][R2.64] ;  /* 0x0000000c02057981 */ /* 0x002162000c1e1900 */
[----:B------:R-:W-:Y:S02]  /*0130*/  ULEA UR5, UR7, UR5, 0x18 ;  /* 0x0000000507057291 */ /* 0x000fe4000f8ec0ff */
[----:B------:R-:W-:Y:S01]  /*0140*/  ULOP3.LUT UR11, UR15, 0x3, URZ, 0xc0, !UPT ;  /* 0x000000030f0b7892 */ /* 0x000fe2000f8ec0ff */
[C---:B------:R-:W-:Y:S01]  /*0150*/  LEA R4, R7.reuse, UR8, 0x2 ;  /* 0x0000000807047c11 */ /* 0x040fe2000f8e10ff */
[----:B------:R-:W-:Y:S02]  /*0160*/  ULOP3.LUT UR9, UR15, 0x7fc, URZ, 0xc0, !UPT ;  /* 0x000007fc0f097892 */ /* 0x000fe4000f8ec0ff */
[----:B------:R-:W-:Y:S01]  /*0170*/  UIADD3 UR10, UPT, UPT, -UR6, URZ, URZ ;  /* 0x000000ff060a7290 */ /* 0x000fe2000fffe1ff */
[----:B0-----:R-:W-:Y:S01]  /*0180*/  LEA R2, R7, UR5, 0x2 ;  /* 0x0000000507027c11 */ /* 0x001fe2000f8e10ff */
[----:B---3--:R-:W-:-:S10]  /*0190*/  UMOV UR4, URZ ;  /* 0x000000ff00047c82 */ /* 0x008fd40008000000 */
.L_x_31:
[----:B0-----:R-:W0:Y:S01]  /*01a0*/  I2F.U32.RP R0, UR16 ;  /* 0x0000001000007d06 */ /* 0x001e220008209000 */
[----:B------:R-:W-:Y:S01]  /*01b0*/  UMOV UR6, URZ ;  /* 0x000000ff00067c82 */ /* 0x000fe20008000000 */
[----:B------:R-:W-:Y:S01]  /*01c0*/  UISETP.NE.U32.AND UP1, UPT, UR16, URZ, UPT ;  /* 0x000000ff1000728c */ /* 0x000fe2000bf25070 */
[----:B-1----:R-:W1:Y:S05]  /*01d0*/  LDC.64 R8, c[0x0][0x388] ;  /* 0x0000e200ff087b82 */ /* 0x002e6a0000000a00 */
[----:B0-----:R-:W0:Y:S02]  /*01e0*/  MUFU.RCP R0, R0 ;  /* 0x0000000000007308 */ /* 0x001e240000001000 */
[----:B0-----:R-:W-:-:S06]  /*01f0*/  IADD3 R3, PT, PT, R0, 0xffffffe, RZ ;  /* 0x0ffffffe00037810 */ /* 0x001fcc0007ffe0ff */
[----:B------:R-:W0:Y:S02]  /*0200*/  F2I.FTZ.U32.TRUNC.NTZ R3, R3 ;  /* 0x0000000300037305 */ /* 0x000e24000021f000 */
[----:B0-----:R-:W-:-:S13]  /*0210*/  R2UR UR7, R3 ;  /* 0x00000000030772ca */ /* 0x001fda00000e0000 */
[----:B------:R-:W-:-:S04]  /*0220*/  UIADD3 UR5, UPT, UPT, URZ, -UR7, URZ ;  /* 0x80000007ff057290 */ /* 0x000fc8000fffe0ff */
[----:B------:R-:W-:-:S04]  /*0230*/  UIMAD UR5, UR5, UR16, URZ ;  /* 0x00000010050572a4 */ /* 0x000fc8000f8e02ff */
[----:B------:R-:W-:Y:S02]  /*0240*/  UIMAD.WIDE.U32 UR6, UR7, UR5, UR6 ;  /* 0x00000005070672a5 */ /* 0x000fe4000f8e0006 */
[----:B------:R-:W-:-:S04]  /*0250*/  UIADD3 UR5, UPT, UPT, UR14, UR4, URZ ;  /* 0x000000040e057290 */ /* 0x000fc8000fffe0ff */
[----:B------:R-:W-:-:S04]  /*0260*/  UIMAD.WIDE.U32 UR6, UR7, UR5, URZ ;  /* 0x00000005070672a5 */ /* 0x000fc8000f8e00ff */
[----:B------:R-:W-:-:S04]  /*0270*/  UIADD3 UR7, UPT, UPT, -UR7, URZ, URZ ;  /* 0x000000ff07077290 */ /* 0x000fc8000fffe1ff */
[----:B------:R-:W-:-:S04]  /*0280*/  UIMAD UR5, UR16, UR7, UR5 ;  /* 0x00000007100572a4 */ /* 0x000fc8000f8e0205 */
[----:B------:R-:W-:-:S11]  /*0290*/  UISETP.GE.U32.AND UP0, UPT, UR5, UR16, UPT ;  /* 0x000000100500728c */ /* 0x000fd6000bf06070 */
[----:B------:R-:W-:-:S04]  /*02a0*/  @UP0 UIADD3 UR5, UPT, UPT, UR5, -UR16, URZ ;  /* 0x8000001005050290 */ /* 0x000fc8000fffe0ff */
[----:B------:R-:W-:-:S11]  /*02b0*/  UISETP.GE.U32.AND UP0, UPT, UR5, UR16, UPT ;  /* 0x000000100500728c */ /* 0x000fd6000bf06070 */
[----:B------:R-:W-:Y:S02]  /*02c0*/  @UP0 UIADD3 UR5, UPT, UPT, UR5, -UR16, URZ ;  /* 0x8000001005050290 */ /* 0x000fe4000fffe0ff */
[----:B------:R-:W-:-:S06]  /*02d0*/  @!UP1 ULOP3.LUT UR5, URZ, UR16, URZ, 0x33, !UPT ;  /* 0x00000010ff059292 */ /* 0x000fcc000f8e33ff */
[----:B------:R-:W-:-:S04]  /*02e0*/  IMAD.U32 R0, RZ, RZ, UR5 ;  /* 0x00000005ff007e24 */ /* 0x000fc8000f8e00ff */
[----:B------:R-:W-:-:S04]  /*02f0*/  IMAD R3, R0, UR15, R7 ;  /* 0x0000000f00037c24 */ /* 0x000fc8000f8e0207 */
[----:B-1----:R-:W-:-:S06]  /*0300*/  IMAD.WIDE R8, R3, 0x4, R8 ;  /* 0x0000000403087825 */ /* 0x002fcc00078e0208 */
[----:B------:R-:W2:Y:S01]  /*0310*/  LDG.E R9, desc[UR12][R8.64] ;  /* 0x0000000c08097981 */ /* 0x000ea2000c1e1900 */
[----:B------:R-:W-:Y:S01]  /*0320*/  UISETP.GE.U32.AND UP1, UPT, UR15, 0x4, UPT ;  /* 0x000000040f00788c */ /* 0x000fe2000bf26070 */
[----:B------:R-:W-:Y:S01]  /*0330*/  HFMA2 R3, -RZ, RZ, 2.0078125, 0.0003402233123779296875 ;  /* 0x40040d93ff037431 */ /* 0x000fe200000001ff */
[----:B------:R-:W-:Y:S01]  /*0340*/  UIADD3 UR4, UPT, UPT, UR4, 0x1, URZ ;  /* 0x0000000104047890 */ /* 0x000fe2000fffe0ff */
[----:B------:R-:W-:Y:S01]  /*0350*/  UMOV UR5, URZ ;  /* 0x000000ff00057c82 */ /* 0x000fe20008000000 */
[----:B------:R-:W-:Y:S02]  /*0360*/  UMOV UR7, 0x1ff62706 ;  /* 0x1ff6270600077882 */ /* 0x000fe40000000000 */
[----:B------:R-:W-:Y:S01]  /*0370*/  UISETP.NE.AND UP0, UPT, UR4, UR16, UPT ;  /* 0x000000100400728c */ /* 0x000fe2000bf05270 */
[----:B--2---:R0:W-:Y:S01]  /*0380*/  STS [R4], R9 ;  /* 0x0000000904007388 */ /* 0x0041e20000000800 */
[----:B------:R-:W-:Y:S06]  /*0390*/  BAR.SYNC.DEFER_BLOCKING 0x0 ;  /* 0x0000000000007b1d */ /* 0x000fec0000010000 */
[----:B------:R0:W1:Y:S01]  /*03a0*/  LDS R25, [R2] ;  /* 0x0000000002197984 */ /* 0x0000620000000800 */
[----:B------:R-:W-:Y:S05]  /*03b0*/  BRA.U !UP1, `(.L_x_0) ;  /* 0x0000000d095c7547 */ /* 0x000fea000b800000 */
[----:B------:R-:W2:Y:S01]  /*03c0*/  LDC R0, c[0x0][0x384] ;  /* 0x0000e100ff007b82 */ /* 0x000ea20000000800 */
[----:B------:R-:W-:Y:S01]  /*03d0*/  UIADD3 UR6, UPT, UPT, UR8, 0x8, URZ ;  /* 0x0000000808067890 */ /* 0x000fe2000fffe0ff */
[----:B------:R-:W-:-:S11]  /*03e0*/  UMOV UR5, UR10 ;  /* 0x0000000a00057c82 */ /* 0x000fd60008000000 */
.L_x_17:
[----:B------:R-:W3:Y:S01]  /*03f0*/  LDS R8, [UR6+-0x8] ;  /* 0xfffff806ff087984 */ /* 0x000ee20008000800 */
[----:B0-2---:R-:W0:Y:S01]  /*0400*/  MUFU.RCP R9, R0 ;  /* 0x0000000000097308 */ /* 0x005e220000001000 */
[----:B------:R-:W-:Y:S01]  /*0410*/  UIADD3 UR5, UPT, UPT, UR5, 0x4, URZ ;  /* 0x0000000405057890 */ /* 0x000fe2000fffe0ff */
[----:B------:R-:W-:Y:S03]  /*0420*/  BSSY.RECONVERGENT B0, `(.L_x_1) ;  /* 0x000000f000007945 */ /* 0x000fe60003800200 */
[----:B------:R-:W-:Y:S01]  /*0430*/  UISETP.NE.AND UP1, UPT, UR5, URZ, UPT ;  /* 0x000000ff0500728c */ /* 0x000fe2000bf25270 */
[----:B0-----:R-:W-:-:S04]  /*0440*/  FFMA R10, R9, -R0, 1 ;  /* 0x3f800000090a7423 */ /* 0x001fc80000000800 */
[----:B------:R-:W-:Y:S01]  /*0450*/  FFMA R9, R9, R10, R9 ;  /* 0x0000000a09097223 */ /* 0x000fe20000000009 */
[----:B---3-5:R-:W-:-:S04]  /*0460*/  FADD R8, R5, -R8 ;  /* 0x8000000805087221 */ /* 0x028fc80000000000 */
[----:B------:R-:W0:Y:S01]  /*0470*/  FCHK P0, R8, R0 ;  /* 0x0000000008007302 */ /* 0x000e220000000000 */
[----:B------:R-:W-:-:S04]  /*0480*/  FFMA R11, R8, R9, RZ ;  /* 0x00000009080b7223 */ /* 0x000fc800000000ff */
[----:B------:R-:W-:-:S04]  /*0490*/  FFMA R10, R11, -R0, R8 ;  /* 0x800000000b0a7223 */ /* 0x000fc80000000008 */
[----:B------:R-:W-:Y:S01]  /*04a0*/  FFMA R9, R9, R10, R11 ;  /* 0x0000000a09097223 */ /* 0x000fe2000000000b */
[----:B0-----:R-:W-:Y:S06]  /*04b0*/  @!P0 BRA `(.L_x_2) ;  /* 0x0000000000148947 */ /* 0x001fec0003800000 */
[----:B------:R-:W0:Y:S01]  /*04c0*/  LDCU UR17, c[0x0][0x384] ;  /* 0x00007080ff1177ac */ /* 0x000e220008000800 */
[----:B------:R-:W-:Y:S01]  /*04d0*/  MOV R10, 0x500 ;  /* 0x00000500000a7802 */ /* 0x000fe20000000f00 */
[----:B0-----:R-:W-:-:S07]  /*04e0*/  IMAD.U32 R9, RZ, RZ, UR17 ;  /* 0x00000011ff097e24 */ /* 0x001fce000f8e00ff */
[----:B-1----:R-:W-:Y:S05]  /*04f0*/  CALL.REL.NOINC `($__internal_1_$__cuda_sm3x_div_rn_noftz_f32_slowpath) ;  /* 0x0000001c007c7944 */ /* 0x002fea0003c00000 */
[----:B------:R-:W-:-:S07]  /*0500*/  MOV R9, R8 ;  /* 0x0000000800097202 */ /* 0x000fce0000000f00 */
.L_x_2:
[----:B------:R-:W-:Y:S05]  /*0510*/  BSYNC.RECONVERGENT B0 ;  /* 0x0000000000007941 */ /* 0x000fea0003800200 */
.L_x_1:
[----:B------:R-:W-:Y:S02]  /*0520*/  HFMA2 R15, -RZ, RZ, 3.7421875, 0 ;  /* 0x437c0000ff0f7431 */ /* 0x000fe400000001ff */
[----:B------:R-:W-:Y:S02]  /*0530*/  IMAD.MOV.U32 R13, RZ, RZ, 0x3bbb989d ;  /* 0x3bbb989dff0d7424 */ /* 0x000fe400078e00ff */
[----:B------:R-:W-:Y:S01]  /*0540*/  FMUL.D2 R14, R9, -R9 ;  /* 0x80000009090e7220 */ /* 0x000fe20000300000 */
[----:B------:R-:W0:Y:S01]  /*0550*/  MUFU.RCP64H R11, 2.5066280364990234375 ;  /* 0x40040d93000b7908 */ /* 0x000e220000001800 */
[----:B------:R-:W-:Y:S01]  /*0560*/  MOV R9, 0x40040d93 ;  /* 0x40040d9300097802 */ /* 0x000fe20000000f00 */
[----:B------:R-:W-:Y:S02]  /*0570*/  IMAD.MOV.U32 R10, RZ, RZ, 0x1 ;  /* 0x00000001ff0a7424 */ /* 0x000fe400078e00ff */
[----:B------:R-:W-:Y:S01]  /*0580*/  FFMA.SAT R8, R14, R13, 0.5 ;  /* 0x3f0000000e087423 */ /* 0x000fe2000000200d */
[----:B------:R-:W-:Y:S03]  /*0590*/  BSSY.RECONVERGENT B0, `(.L_x_3) ;  /* 0x0000018000007945 */ /* 0x000fe60003800200 */
[----:B------:R-:W-:Y:S01]  /*05a0*/  FFMA.RM R15, R8, R15, 12582913 ;  /* 0x4b400001080f7423 */ /* 0x000fe2000000400f */
[----:B------:R-:W-:-:S03]  /*05b0*/  IMAD.MOV.U32 R8, RZ, RZ, 0x1ff62706 ;  /* 0x1ff62706ff087424 */ /* 0x000fc600078e00ff */
[C---:B------:R-:W-:Y:S01]  /*05c0*/  FADD R13, R15.reuse, -12583039 ;  /* 0xcb40007f0f0d7421 */ /* 0x040fe20000000000 */
[----:B------:R-:W-:-:S03]  /*05d0*/  SHF.L.U32 R15, R15, 0x17, RZ ;  /* 0x000000170f0f7819 */ /* 0x000fc600000006ff */
[----:B------:R-:W-:Y:S01]  /*05e0*/  FFMA R17, R14, 1.4426950216293334961, -R13 ;  /* 0x3fb8aa3b0e117823 */ /* 0x000fe2000000080d */
[----:B0-----:R-:W-:-:S03]  /*05f0*/  DFMA R12, R10, -R8, 1 ;  /* 0x3ff000000a0c742b */ /* 0x001fc60000000808 */
[----:B------:R-:W-:-:S04]  /*0600*/  FFMA R17, R14, 1.925963033500011079e-08, R17 ;  /* 0x32a570600e117823 */ /* 0x000fc80000000011 */
[----:B------:R-:W0:Y:S01]  /*0610*/  MUFU.EX2 R14, R17 ;  /* 0x00000011000e7308 */ /* 0x000e220000000800 */
[----:B------:R-:W-:-:S08]  /*0620*/  DFMA R12, R12, R12, R12 ;  /* 0x0000000c0c0c722b */ /* 0x000fd0000000000c */
[----:B------:R-:W-:Y:S01]  /*0630*/  DFMA R10, R10, R12, R10 ;  /* 0x0000000c0a0a722b */ /* 0x000fe2000000000a */
[----:B0-----:R-:W-:-:S07]  /*0640*/  FMUL R12, R15, R14 ;  /* 0x0000000e0f0c7220 */ /* 0x001fce0000400000 */
[C---:B------:R-:W-:Y:S01]  /*0650*/  DFMA R14, R10.reuse, -R8, 1 ;  /* 0x3ff000000a0e742b */ /* 0x040fe20000000808 */
[----:B------:R-:W0:Y:S07]  /*0660*/  F2F.F64.F32 R12, R12 ;  /* 0x0000000c000c7310 */ /* 0x000e2e0000201800 */
[----:B------:R-:W-:-:S08]  /*0670*/  DFMA R14, R10, R14, R10 ;  /* 0x0000000e0a0e722b */ /* 0x000fd0000000000a */
[----:B0-----:R-:W-:Y:S01]  /*0680*/  DMUL R10, R12, R14 ;  /* 0x0000000e0c0a7228 */ /* 0x001fe20000000000 */
[----:B------:R-:W-:-:S07]  /*0690*/  FSETP.GEU.AND P1, PT, |R13|, 6.5827683646048100446e-37, PT ;  /* 0x036000000d00780b */ /* 0x000fce0003f2e200 */
[----:B------:R-:W-:-:S08]  /*06a0*/  DFMA R8, R10, -R8, R12 ;  /* 0x800000080a08722b */ /* 0x000fd0000000000c */
[----:B------:R-:W-:-:S10]  /*06b0*/  DFMA R8, R14, R8, R10 ;  /* 0x000000080e08722b */ /* 0x000fd4000000000a */
[----:B------:R-:W-:-:S05]  /*06c0*/  FFMA R10, RZ, 2.0633285045623779297, R9 ;  /* 0x40040d93ff0a7823 */ /* 0x000fca0000000009 */
[----:B------:R-:W-:-:S13]  /*06d0*/  FSETP.GT.AND P0, PT, |R10|, 1.469367938527859385e-39, PT ;  /* 0x001000000a00780b */ /* 0x000fda0003f04200 */
[----:B------:R-:W-:Y:S05]  /*06e0*/  @P0 BRA P1, `(.L_x_4) ;  /* 0x0000000000080947 */ /* 0x000fea0000800000 */
[----:B------:R-:W-:-:S07]  /*06f0*/  MOV R22, 0x710 ;  /* 0x0000071000167802 */ /* 0x000fce0000000f00 */
[----:B-1----:R-:W-:Y:S05]  /*0700*/  CALL.REL.NOINC `($__internal_0_$__cuda_sm20_div_rn_f64_full) ;  /* 0x0000001400807944 */ /* 0x002fea0003c00000 */
.L_x_4:
[----:B------:R-:W-:Y:S05]  /*0710*/  BSYNC.RECONVERGENT B0 ;  /* 0x0000000000007941 */ /* 0x000fea0003800200 */
.L_x_3:
[----:B------:R-:W0:Y:S01]  /*0720*/  LDS R10, [UR6+-0x4] ;  /* 0xfffffc06ff0a7984 */ /* 0x000e220008000800 */
[----:B------:R-:W2:Y:S01]  /*0730*/  MUFU.RCP R11, R0 ;  /* 0x00000000000b7308 */ /* 0x000ea20000001000 */
[----:B------:R-:W-:Y:S07]  /*0740*/  BSSY.RECONVERGENT B0, `(.L_x_5) ;  /* 0x0000011000007945 */ /* 0x000fee0003800200 */
[----:B------:R-:W1:Y:S01]  /*0750*/  F2F.F32.F64 R8, R8 ;  /* 0x0000000800087310 */ /* 0x000e620000301000 */
[----:B--2---:R-:W-:Y:S01]  /*0760*/  FFMA R12, R11, -R0, 1 ;  /* 0x3f8000000b0c7423 */ /* 0x004fe20000000800 */
[----:B-1----:R-:W-:Y:S01]  /*0770*/  FADD R25, R8, R25 ;  /* 0x0000001908197221 */ /* 0x002fe20000000000 */
[----:B0-----:R-:W-:-:S02]  /*0780*/  FADD R13, R5, -R10 ;  /* 0x8000000a050d7221 */ /* 0x001fc40000000000 */
[----:B------:R-:W-:-:S03]  /*0790*/  FFMA R10, R11, R12, R11 ;  /* 0x0000000c0b0a7223 */ /* 0x000fc6000000000b */
[----:B------:R-:W0:Y:S01]  /*07a0*/  FCHK P0, R13, R0 ;  /* 0x000000000d007302 */ /* 0x000e220000000000 */
[----:B------:R-:W-:-:S04]  /*07b0*/  FFMA R11, R10, R13, RZ ;  /* 0x0000000d0a0b7223 */ /* 0x000fc800000000ff */
[----:B------:R-:W-:-:S04]  /*07c0*/  FFMA R12, R11, -R0, R13 ;  /* 0x800000000b0c7223 */ /* 0x000fc8000000000d */
[----:B------:R-:W-:Y:S01]  /*07d0*/  FFMA R10, R10, R12, R11 ;  /* 0x0000000c0a0a7223 */ /* 0x000fe2000000000b */
[----:B0-----:R-:W-:Y:S06]  /*07e0*/  @!P0 BRA `(.L_x_6) ;  /* 0x0000000000188947 */ /* 0x001fec0003800000 */
[----:B------:R-:W0:Y:S01]  /*07f0*/  LDCU UR17, c[0x0][0x384] ;  /* 0x00007080ff1177ac */ /* 0x000e220008000800 */
[----:B------:R-:W-:Y:S01]  /*0800*/  IMAD.MOV.U32 R8, RZ, RZ, R13 ;  /* 0x000000ffff087224 */ /* 0x000fe200078e000d */
[----:B------:R-:W-:Y:S02]  /*0810*/  MOV R10, 0x840 ;  /* 0x00000840000a7802 */ /* 0x000fe40000000f00 */
[----:B0-----:R-:W-:-:S07]  /*0820*/  MOV R9, UR17 ;  /* 0x0000001100097c02 */ /* 0x001fce0008000f00 */
[----:B------:R-:W-:Y:S05]  /*0830*/  CALL.REL.NOINC `($__internal_1_$__cuda_sm3x_div_rn_noftz_f32_slowpath) ;  /* 0x0000001800ac7944 */ /* 0x000fea0003c00000 */
[----:B------:R-:W-:-:S07]  /*0840*/  IMAD.MOV.U32 R10, RZ, RZ, R8 ;  /* 0x000000ffff0a7224 */ /* 0x000fce00078e0008 */
.L_x_6:
[----:B------:R-:W-:Y:S05]  /*0850*/  BSYNC.RECONVERGENT B0 ;  /* 0x0000000000007941 */ /* 0x000fea0003800200 */
.L_x_5:
[----:B------:R-:W-:Y:S02]  /*0860*/  HFMA2 R9, -RZ, RZ, 0.96630859375, -0.0022525787353515625 ;  /* 0x3bbb989dff097431 */ /* 0x000fe400000001ff */
[----:B------:R-:W-:Y:S01]  /*0870*/  FMUL.D2 R14, R10, -R10 ;  /* 0x8000000a0a0e7220 */ /* 0x000fe20000300000 */
[----:B------:R-:W-:Y:S01]  /*0880*/  IMAD.MOV.U32 R15, RZ, RZ, 0x437c0000 ;  /* 0x437c0000ff0f7424 */ /* 0x000fe200078e00ff */
[----:B------:R-:W0:Y:S01]  /*0890*/  MUFU.RCP64H R11, 2.5066280364990234375 ;  /* 0x40040d93000b7908 */ /* 0x000e220000001800 */
[----:B------:R-:W-:Y:S01]  /*08a0*/  HFMA2 R10, -RZ, RZ, 0, 5.9604644775390625e-08 ;  /* 0x00000001ff0a7431 */ /* 0x000fe200000001ff */
[----:B------:R-:W-:Y:S01]  /*08b0*/  BSSY.RECONVERGENT B0, `(.L_x_7) ;  /* 0x000001a000007945 */ /* 0x000fe20003800200 */
[----:B------:R-:W-:Y:S01]  /*08c0*/  FFMA.SAT R8, R14, R9, 0.5 ;  /* 0x3f0000000e087423 */ /* 0x000fe20000002009 */
[----:B------:R-:W-:-:S03]  /*08d0*/  IMAD.MOV.U32 R9, RZ, RZ, 0x40040d93 ;  /* 0x40040d93ff097424 */ /* 0x000fc600078e00ff */
[----:B------:R-:W-:Y:S01]  /*08e0*/  FFMA.RM R15, R8, R15, 12582913 ;  /* 0x4b400001080f7423 */ /* 0x000fe2000000400f */
[----:B------:R-:W-:-:S03]  /*08f0*/  MOV R8, 0x1ff62706 ;  /* 0x1ff6270600087802 */ /* 0x000fc60000000f00 */
[C---:B------:R-:W-:Y:S01]  /*0900*/  FADD R13, R15.reuse, -12583039 ;  /* 0xcb40007f0f0d7421 */ /* 0x040fe20000000000 */
[----:B------:R-:W-:-:S03]  /*0910*/  IMAD.SHL.U32 R15, R15, 0x800000, RZ ;  /* 0x008000000f0f7824 */ /* 0x000fc600078e00ff */
        /* <DEDUP_REMOVED lines=18> */
[----:B------:R-:W-:Y:S05]  /*0a40*/  CALL.REL.NOINC `($__internal_0_$__cuda_sm20_div_rn_f64_full) ;  /* 0x0000001000b07944 */ /* 0x000fea0003c00000 */
.L_x_8:
[----:B------:R-:W-:Y:S05]  /*0a50*/  BSYNC.RECONVERGENT B0 ;  /* 0x0000000000007941 */ /* 0x000fea0003800200 */
.L_x_7:
[----:B------:R-:W0:Y:S01]  /*0a60*/  LDS R10, [UR6] ;  /* 0x00000006ff0a7984 */ /* 0x000e220008000800 */
[----:B------:R-:W1:Y:S01]  /*0a70*/  MUFU.RCP R11, R0 ;  /* 0x00000000000b7308 */ /* 0x000e620000001000 */
[----:B------:R-:W-:Y:S07]  /*0a80*/  BSSY.RECONVERGENT B0, `(.L_x_9) ;  /* 0x0000011000007945 */ /* 0x000fee0003800200 */
[----:B------:R-:W2:Y:S01]  /*0a90*/  F2F.F32.F64 R8, R8 ;  /* 0x0000000800087310 */ /* 0x000ea20000301000 */
[----:B-1----:R-:W-:Y:S01]  /*0aa0*/  FFMA R12, R11, -R0, 1 ;  /* 0x3f8000000b0c7423 */ /* 0x002fe20000000800 */
[----:B--2---:R-:W-:Y:S01]  /*0ab0*/  FADD R25, R25, R8 ;  /* 0x0000000819197221 */ /* 0x004fe20000000000 */
        /* <DEDUP_REMOVED lines=8> */
[----:B------:R-:W-:Y:S02]  /*0b40*/  MOV R8, R13 ;  /* 0x0000000d00087202 */ /* 0x000fe40000000f00 */
[----:B------:R-:W-:Y:S01]  /*0b50*/  MOV R10, 0xb80 ;  /* 0x00000b80000a7802 */ /* 0x000fe20000000f00 */
[----:B0-----:R-:W-:-:S07]  /*0b60*/  IMAD.U32 R9, RZ, RZ, UR17 ;  /* 0x00000011ff097e24 */ /* 0x001fce000f8e00ff */
[----:B------:R-:W-:Y:S05]  /*0b70*/  CALL.REL.NOINC `($__internal_1_$__cuda_sm3x_div_rn_noftz_f32_slowpath) ;  /* 0x0000001400dc7944 */ /* 0x000fea0003c00000 */
[----:B------:R-:W-:-:S07]  /*0b80*/  MOV R10, R8 ;  /* 0x00000008000a7202 */ /* 0x000fce0000000f00 */
.L_x_10:
[----:B------:R-:W-:Y:S05]  /*0b90*/  BSYNC.RECONVERGENT B0 ;  /* 0x0000000000007941 */ /* 0x000fea0003800200 */
.L_x_9:
[----:B------:R-:W-:Y:S02]  /*0ba0*/  HFMA2 R15, -RZ, RZ, 3.7421875, 0 ;  /* 0x437c0000ff0f7431 */ /* 0x000fe400000001ff */
[----:B------:R-:W-:Y:S02]  /*0bb0*/  IMAD.MOV.U32 R9, RZ, RZ, 0x3bbb989d ;  /* 0x3bbb989dff097424 */ /* 0x000fe400078e00ff */
[----:B------:R-:W-:Y:S01]  /*0bc0*/  FMUL.D2 R14, R10, -R10 ;  /* 0x8000000a0a0e7220 */ /* 0x000fe20000300000 */
[----:B------:R-:W0:Y:S01]  /*0bd0*/  MUFU.RCP64H R11, 2.5066280364990234375 ;  /* 0x40040d93000b7908 */ /* 0x000e220000001800 */
[----:B------:R-:W-:Y:S01]  /*0be0*/  IMAD.MOV.U32 R10, RZ, RZ, 0x1 ;  /* 0x00000001ff0a7424 */ /* 0x000fe200078e00ff */
[----:B------:R-:W-:Y:S01]  /*0bf0*/  BSSY.RECONVERGENT B0, `(.L_x_11) ;  /* 0x000001a000007945 */ /* 0x000fe20003800200 */
[----:B------:R-:W-:Y:S01]  /*0c00*/  FFMA.SAT R8, R14, R9, 0.5 ;  /* 0x3f0000000e087423 */ /* 0x000fe20000002009 */
[----:B------:R-:W-:-:S03]  /*0c10*/  MOV R9, 0x40040d93 ;  /* 0x40040d9300097802 */ /* 0x000fc60000000f00 */
        /* <DEDUP_REMOVED lines=23> */
.L_x_12:
[----:B------:R-:W-:Y:S05]  /*0d90*/  BSYNC.RECONVERGENT B0 ;  /* 0x0000000000007941 */ /* 0x000fea0003800200 */
.L_x_11:
[----:B------:R-:W0:Y:S01]  /*0da0*/  LDS R10, [UR6+0x4] ;  /* 0x00000406ff0a7984 */ /* 0x000e220008000800 */
        /* <DEDUP_REMOVED lines=18> */
.L_x_14:
[----:B------:R-:W-:Y:S05]  /*0ed0*/  BSYNC.RECONVERGENT B0 ;  /* 0x0000000000007941 */ /* 0x000fea0003800200 */
.L_x_13:
        /* <DEDUP_REMOVED lines=31> */
.L_x_16:
[----:B------:R-:W-:Y:S05]  /*10d0*/  BSYNC.RECONVERGENT B0 ;  /* 0x0000000000007941 */ /* 0x000fea0003800200 */
.L_x_15:
[----:B------:R-:W0:Y:S01]  /*10e0*/  F2F.F32.F64 R8, R8 ;  /* 0x0000000800087310 */ /* 0x000e220000301000 */
[----:B------:R-:W-:Y:S01]  /*10f0*/  UIADD3 UR6, UPT, UPT, UR6, 0x10, URZ ;  /* 0x0000001006067890 */ /* 0x000fe2000fffe0ff */
[----:B0-----:R-:W-:Y:S01]  /*1100*/  FADD R25, R25, R8 ;  /* 0x0000000819197221 */ /* 0x001fe20000000000 */
[----:B------:R-:W-:Y:S10]  /*1110*/  BRA.U UP1, `(.L_x_17) ;  /* 0xfffffff101b47547 */ /* 0x000ff4000b83ffff */
[----:B------:R-:W-:-:S05]  /*1120*/  UMOV UR5, UR9 ;  /* 0x0000000900057c82 */ /* 0x000fca0008000000 */
.L_x_0:
[----:B------:R-:W-:-:S09]  /*1130*/  UISETP.NE.AND UP1, UPT, UR11, URZ, UPT ;  /* 0x000000ff0b00728c */ /* 0x000fd2000bf25270 */
[----:B------:R-:W-:Y:S05]  /*1140*/  BRA.U !UP1, `(.L_x_18) ;  /* 0x0000000909907547 */ /* 0x000fea000b800000 */
[----:B------:R-:W-:Y:S01]  /*1150*/  ULEA UR5, UR5, UR8, 0x2 ;  /* 0x0000000805057291 */ /* 0x000fe2000f8e10ff */
[----:B------:R-:W2:Y:S01]  /*1160*/  LDC R11, c[0x0][0x384] ;  /* 0x0000e100ff0b7b82 */ /* 0x000ea20000000800 */
[----:B------:R-:W-:Y:S01]  /*1170*/  UISETP.NE.AND UP1, UPT, UR11, 0x1, UPT ;  /* 0x000000010b00788c */ /* 0x000fe2000bf25270 */
[----:B------:R-:W-:Y:S06]  /*1180*/  BSSY.RECONVERGENT B0, `(.L_x_19) ;  /* 0x0000011000007945 */ /* 0x000fec0003800200 */
[----:B------:R-:W3:Y:S01]  /*1190*/  LDS R0, [UR5] ;  /* 0x00000005ff007984 */ /* 0x000ee20008000800 */
[----:B--2---:R-:W0:Y:S02]  /*11a0*/  MUFU.RCP R8, R11 ;  /* 0x0000000b00087308 */ /* 0x004e240000001000 */
[----:B0-----:R-:W-:Y:S01]  /*11b0*/  FFMA R9, R8, -R11, 1 ;  /* 0x3f80000008097423 */ /* 0x001fe2000000080b */
[----:B---3-5:R-:W-:-:S03]  /*11c0*/  FADD R10, R5, -R0 ;  /* 0x80000000050a7221 */ /* 0x028fc60000000000 */
[----:B------:R-:W-:Y:S02]  /*11d0*/  FFMA R0, R8, R9, R8 ;  /* 0x0000000908007223 */ /* 0x000fe40000000008 */
[----:B------:R-:W0:Y:S02]  /*11e0*/  FCHK P0, R10, R11 ;  /* 0x0000000b0a007302 */ /* 0x000e240000000000 */
        /* <DEDUP_REMOVED lines=8> */
[----:B-1----:R-:W-:Y:S05]  /*1270*/  CALL.REL.NOINC `($__internal_1_$__cuda_sm3x_div_rn_noftz_f32_slowpath) ;  /* 0x00000010001c7944 */ /* 0x002fea0003c00000 */
[----:B------:R-:W-:-:S07]  /*1280*/  MOV R0, R8 ;  /* 0x0000000800007202 */ /* 0x000fce0000000f00 */
.L_x_20:
[----:B------:R-:W-:Y:S05]  /*1290*/  BSYNC.RECONVERGENT B0 ;  /* 0x0000000000007941 */ /* 0x000fea0003800200 */
.L_x_19:
        /* <DEDUP_REMOVED lines=31> */
.L_x_22:
[----:B------:R-:W-:Y:S05]  /*1490*/  BSYNC.RECONVERGENT B0 ;  /* 0x0000000000007941 */ /* 0x000fea0003800200 */
.L_x_21:
[----:B------:R-:W1:Y:S02]  /*14a0*/  F2F.F32.F64 R8, R8 ;  /* 0x0000000800087310 */ /* 0x000e640000301000 */
[----:B-1----:R-:W-:Y:S01]  /*14b0*/  FADD R25, R25, R8 ;  /* 0x0000000819197221 */ /* 0x002fe20000000000 */
[----:B------:R-:W-:Y:S06]  /*14c0*/  BRA.U !UP1, `(.L_x_18) ;  /* 0x0000000509b07547 */ /* 0x000fec000b800000 */
[----:B------:R-:W0:Y:S01]  /*14d0*/  LDS R0, [UR5+0x4] ;  /* 0x00000405ff007984 */ /* 0x000e220008000800 */
[----:B------:R-:W1:Y:S01]  /*14e0*/  LDC R11, c[0x0][0x384] ;  /* 0x0000e100ff0b7b82 */ /* 0x000e620000000800 */
[----:B------:R-:W-:Y:S01]  /*14f0*/  UISETP.NE.AND UP1, UPT, UR11, 0x2, UPT ;  /* 0x000000020b00788c */ /* 0x000fe2000bf25270 */
[----:B------:R-:W-:Y:S01]  /*1500*/  BSSY.RECONVERGENT B0, `(.L_x_23) ;  /* 0x0000010000007945 */ /* 0x000fe20003800200 */
[----:B-1----:R-:W1:Y:S01]  /*1510*/  MUFU.RCP R8, R11 ;  /* 0x0000000b00087308 */ /* 0x002e620000001000 */
[----:B0-----:R-:W-:Y:S01]  /*1520*/  FADD R10, R5, -R0 ;  /* 0x80000000050a7221 */ /* 0x001fe20000000000 */
[----:B-1----:R-:W-:-:S06]  /*1530*/  FFMA R9, R8, -R11, 1 ;  /* 0x3f80000008097423 */ /* 0x002fcc000000080b */
[----:B------:R-:W0:Y:S01]  /*1540*/  FCHK P0, R10, R11 ;  /* 0x0000000b0a007302 */ /* 0x000e220000000000 */
[----:B------:R-:W-:-:S04]  /*1550*/  FFMA R0, R8, R9, R8 ;  /* 0x0000000908007223 */ /* 0x000fc80000000008 */
        /* <DEDUP_REMOVED lines=10> */
.L_x_24:
[----:B------:R-:W-:Y:S05]  /*1600*/  BSYNC.RECONVERGENT B0 ;  /* 0x0000000000007941 */ /* 0x000fea0003800200 */
.L_x_23:
        /* <DEDUP_REMOVED lines=31> */
.L_x_26:
[----:B------:R-:W-:Y:S05]  /*1800*/  BSYNC.RECONVERGENT B0 ;  /* 0x0000000000007941 */ /* 0x000fea0003800200 */
.L_x_25:
[----:B------:R-:W0:Y:S02]  /*1810*/  F2F.F32.F64 R8, R8 ;  /* 0x0000000800087310 */ /* 0x000e240000301000 */
[----:B0-----:R-:W-:Y:S01]  /*1820*/  FADD R25, R25, R8 ;  /* 0x0000000819197221 */ /* 0x001fe20000000000 */
[----:B------:R-:W-:Y:S06]  /*1830*/  BRA.U !UP1, `(.L_x_18) ;  /* 0x0000000109d47547 */ /* 0x000fec000b800000 */
[----:B------:R-:W0:Y:S01]  /*1840*/  LDS R0, [UR5+0x8] ;  /* 0x00000805ff007984 */ /* 0x000e220008000800 */
[----:B------:R-:W1:Y:S01]  /*1850*/  LDC R11, c[0x0][0x384] ;  /* 0x0000e100ff0b7b82 */ /* 0x000e620000000800 */
        /* <DEDUP_REMOVED lines=16> */
.L_x_28:
[----:B------:R-:W-:Y:S05]  /*1960*/  BSYNC.RECONVERGENT B0 ;  /* 0x0000000000007941 */ /* 0x000fea0003800200 */
.L_x_27:
        /* <DEDUP_REMOVED lines=31> */
.L_x_30:
[----:B------:R-:W-:Y:S05]  /*1b60*/  BSYNC.RECONVERGENT B0 ;  /* 0x0000000000007941 */ /* 0x000fea0003800200 */
.L_x_29:
[----:B------:R-:W0:Y:S02]  /*1b70*/  F2F.F32.F64 R8, R8 ;  /* 0x0000000800087310 */ /* 0x000e240000301000 */
[----:B0-----:R-:W-:-:S07]  /*1b80*/  FADD R25, R25, R8 ;  /* 0x0000000819197221 */ /* 0x001fce0000000000 */
.L_x_18:
[----:B-1----:R1:W-:Y:S01]  /*1b90*/  STS [R2], R25 ;  /* 0x0000001902007388 */ /* 0x0023e20000000800 */
[----:B------:R-:W-:Y:S05]  /*1ba0*/  BRA.U UP0, `(.L_x_31) ;  /* 0xffffffe5007c7547 */ /* 0x000fea000b83ffff */
[----:B------:R-:W2:Y:S01]  /*1bb0*/  LDCU.64 UR4, c[0x0][0x380] ;  /* 0x00007000ff0477ac */ /* 0x000ea20008000a00 */
[----:B------:R-:W-:Y:S01]  /*1bc0*/  BSSY.RECONVERGENT B0, `(.L_x_32) ;  /* 0x000000f000007945 */ /* 0x000fe20003800200 */
[----:B--2---:R-:W-:-:S05]  /*1bd0*/  I2FP.F32.S32 R0, UR4 ;  /* 0x0000000400007c45 */ /* 0x004fca0008201400 */
[----:B0-----:R-:W-:-:S04]  /*1be0*/  FMUL R9, R0, UR5 ;  /* 0x0000000500097c20 */ /* 0x001fc80008400000 */
[----:B------:R-:W0:Y:S08]  /*1bf0*/  MUFU.RCP R0, R9 ;  /* 0x0000000900007308 */ /* 0x000e300000001000 */
[----:B------:R-:W2:Y:S01]  /*1c00*/  FCHK P0, R25, R9 ;  /* 0x0000000919007302 */ /* 0x000ea20000000000 */
[----:B0-----:R-:W-:-:S04]  /*1c10*/  FFMA R3, -R9, R0, 1 ;  /* 0x3f80000009037423 */ /* 0x001fc80000000100 */
[----:B------:R-:W-:-:S04]  /*1c20*/  FFMA R0, R0, R3, R0 ;  /* 0x0000000300007223 */ /* 0x000fc80000000000 */
[----:B------:R-:W-:-:S04]  /*1c30*/  FFMA R4, R0, R25, RZ ;  /* 0x0000001900047223 */ /* 0x000fc800000000ff */
[----:B------:R-:W-:-:S04]  /*1c40*/  FFMA R3, -R9, R4, R25 ;  /* 0x0000000409037223 */ /* 0x000fc80000000119 */
[----:B------:R-:W-:Y:S01]  /*1c50*/  FFMA R3, R0, R3, R4 ;  /* 0x0000000300037223 */ /* 0x000fe20000000004 */
[----:B--2---:R-:W-:Y:S06]  /*1c60*/  @!P0 BRA `(.L_x_33) ;  /* 0x0000000000108947 */ /* 0x004fec0003800000 */
[----:B------:R-:W-:Y:S01]  /*1c70*/  IMAD.MOV.U32 R8, RZ, RZ, R25 ;  /* 0x000000ffff087224 */ /* 0x000fe200078e0019 */
[----:B------:R-:W-:-:S07]  /*1c80*/  MOV R10, 0x1ca0 ;  /* 0x00001ca0000a7802 */ /* 0x000fce0000000f00 */
[----:B-1---5:R-:W-:Y:S05]  /*1c90*/  CALL.REL.NOINC `($__internal_1_$__cuda_sm3x_div_rn_noftz_f32_slowpath) ;  /* 0x0000000400947944 */ /* 0x022fea0003c00000 */
[----:B------:R-:W-:-:S07]  /*1ca0*/  MOV R3, R8 ;  /* 0x0000000800037202 */ /* 0x000fce0000000f00 */
.L_x_33:
[----:B------:R-:W-:Y:S05]  /*1cb0*/  BSYNC.RECONVERGENT B0 ;  /* 0x0000000000007941 */ /* 0x000fea0003800200 */
.L_x_32:
[----:B-----5:R-:W0:Y:S01]  /*1cc0*/  LDC.64 R4, c[0x0][0x390] ;  /* 0x0000e400ff047b82 */ /* 0x020e220000000a00 */
[----:B------:R-:W-:Y:S01]  /*1cd0*/  STS [R2], R3 ;  /* 0x0000000302007388 */ /* 0x000fe20000000800 */
[----:B0-----:R-:W-:-:S05]  /*1ce0*/  IMAD.WIDE R6, R6, 0x4, R4 ;  /* 0x0000000406067825 */ /* 0x001fca00078e0204 */
[----:B------:R-:W-:Y:S01]  /*1cf0*/  STG.E desc[UR12][R6.64], R3 ;  /* 0x0000000306007986 */ /* 0x000fe2000c10190c */
[----:B------:R-:W-:Y:S05]  /*1d00*/  EXIT ;  /* 0x000000000000794d */ /* 0x000fea0003800000 */
        .weak           $__internal_0_$__cuda_sm20_div_rn_f64_full
        .type           $__internal_0_$__cuda_sm20_div_rn_f64_full,@function
        .size           $__internal_0_$__cuda_sm20_div_rn_f64_full,($__internal_1_$__cuda_sm3x_div_rn_noftz_f32_slowpath - $__internal_0_$__cuda_sm20_div_rn_f64_full)
$__internal_0_$__cuda_sm20_div_rn_f64_full:
[C---:B------:R-:W-:Y:S01]  /*1d10*/  FSETP.GEU.AND P0, PT, |R3|.reuse, 1.469367938527859385e-39, PT ;  /* 0x001000000300780b */ /* 0x040fe20003f0e200 */
[----:B------:R-:W-:Y:S01]  /*1d20*/  IMAD.MOV.U32 R11, RZ, RZ, R3 ;  /* 0x000000ffff0b7224 */ /* 0x000fe200078e0003 */
[----:B------:R-:W-:Y:S01]  /*1d30*/  MOV R10, UR7 ;  /* 0x00000007000a7c02 */ /* 0x000fe20008000f00 */
[----:B------:R-:W-:Y:S01]  /*1d40*/  IMAD.U32 R8, RZ, RZ, UR7 ;  /* 0x00000007ff087e24 */ /* 0x000fe2000f8e00ff */
[----:B------:R-:W-:Y:S01]  /*1d50*/  LOP3.LUT R9, R3, 0x800fffff, RZ, 0xc0, !PT ;  /* 0x800fffff03097812 */ /* 0x000fe200078ec0ff */
[----:B------:R-:W-:Y:S01]  /*1d60*/  IMAD.MOV.U32 R24, RZ, RZ, 0x1ca00000 ;  /* 0x1ca00000ff187424 */ /* 0x000fe200078e00ff */
[----:B------:R-:W-:Y:S01]  /*1d70*/  MOV R14, 0x1 ;  /* 0x00000001000e7802 */ /* 0x000fe20000000f00 */
[----:B------:R-:W-:Y:S01]  /*1d80*/  BSSY.RECONVERGENT B1, `(.L_x_34) ;  /* 0x0000052000017945 */ /* 0x000fe20003800200 */
[----:B------:R-:W-:Y:S02]  /*1d90*/  LOP3.LUT R9, R9, 0x3ff00000, RZ, 0xfc, !PT ;  /* 0x3ff0000009097812 */ /* 0x000fe400078efcff */
[----:B------:R-:W-:-:S02]  /*1da0*/  FSETP.GEU.AND P2, PT, |R13|, 1.469367938527859385e-39, PT ;  /* 0x001000000d00780b */ /* 0x000fc40003f4e200 */
[----:B------:R-:W-:Y:S01]  /*1db0*/  LOP3.LUT R23, R13, 0x7ff00000, RZ, 0xc0, !PT ;  /* 0x7ff000000d177812 */ /* 0x000fe200078ec0ff */
[----:B------:R-:W-:Y:S01]  /*1dc0*/  @!P0 DMUL R8, R10, 8.98846567431157953865e+307 ;  /* 0x7fe000000a088828 */ /* 0x000fe20000000000 */
[----:B------:R-:W-:-:S04]  /*1dd0*/  LOP3.LUT R26, R3, 0x7ff00000, RZ, 0xc0, !PT ;  /* 0x7ff00000031a7812 */ /* 0x000fc800078ec0ff */
[----:B------:R-:W-:Y:S01]  /*1de0*/  ISETP.GE.U32.AND P1, PT, R23, R26, PT ;  /* 0x0000001a1700720c */ /* 0x000fe20003f26070 */
[----:B------:R-:W0:Y:S04]  /*1df0*/  MUFU.RCP64H R15, R9 ;  /* 0x00000009000f7308 */ /* 0x000e280000001800 */
[----:B------:R-:W-:Y:S02]  /*1e00*/  @!P2 LOP3.LUT R16, R11, 0x7ff00000, RZ, 0xc0, !PT ;  /* 0x7ff000000b10a812 */ /* 0x000fe400078ec0ff */
[----:B------:R-:W-:Y:S02]  /*1e10*/  @!P0 LOP3.LUT R26, R9, 0x7ff00000, RZ, 0xc0, !PT ;  /* 0x7ff00000091a8812 */ /* 0x000fe400078ec0ff */
[----:B------:R-:W-:-:S04]  /*1e20*/  @!P2 ISETP.GE.U32.AND P3, PT, R23, R16, PT ;  /* 0x000000101700a20c */ /* 0x000fc80003f66070 */
[----:B------:R-:W-:-:S04]  /*1e30*/  @!P2 SEL R17, R24, 0x63400000, !P3 ;  /* 0x634000001811a807 */ /* 0x000fc80005800000 */
[----:B------:R-:W-:Y:S01]  /*1e40*/  @!P2 LOP3.LUT R20, R17, 0x80000000, R13, 0xf8, !PT ;  /* 0x800000001114a812 */ /* 0x000fe200078ef80d */
[----:B0-----:R-:W-:-:S03]  /*1e50*/  DFMA R18, R14, -R8, 1 ;  /* 0x3ff000000e12742b */ /* 0x001fc60000000808 */
[----:B------:R-:W-:Y:S01]  /*1e60*/  @!P2 LOP3.LUT R21, R20, 0x100000, RZ, 0xfc, !PT ;  /* 0x001000001415a812 */ /* 0x000fe200078efcff */
[----:B------:R-:W-:-:S04]  /*1e70*/  @!P2 IMAD.MOV.U32 R20, RZ, RZ, RZ ;  /* 0x000000ffff14a224 */ /* 0x000fc800078e00ff */
[----:B------:R-:W-:-:S08]  /*1e80*/  DFMA R18, R18, R18, R18 ;  /* 0x000000121212722b */ /* 0x000fd00000000012 */
[----:B------:R-:W-:Y:S01]  /*1e90*/  DFMA R18, R14, R18, R14 ;  /* 0x000000120e12722b */ /* 0x000fe2000000000e */
[----:B------:R-:W-:Y:S02]  /*1ea0*/  SEL R15, R24, 0x63400000, !P1 ;  /* 0x63400000180f7807 */ /* 0x000fe40004800000 */
[----:B------:R-:W-:Y:S02]  /*1eb0*/  MOV R14, R12 ;  /* 0x0000000c000e7202 */ /* 0x000fe40000000f00 */
[----:B------:R-:W-:-:S03]  /*1ec0*/  LOP3.LUT R15, R15, 0x800fffff, R13, 0xf8, !PT ;  /* 0x800fffff0f0f7812 */ /* 0x000fc600078ef80d */
[----:B------:R-:W-:-:S03]  /*1ed0*/  DFMA R16, R18, -R8, 1 ;  /* 0x3ff000001210742b */ /* 0x000fc60000000808 */
[----:B------:R-:W-:-:S05]  /*1ee0*/  @!P2 DFMA R14, R14, 2, -R20 ;  /* 0x400000000e0ea82b */ /* 0x000fca0000000814 */
[----:B------:R-:W-:-:S08]  /*1ef0*/  DFMA R16, R18, R16, R18 ;  /* 0x000000101210722b */ /* 0x000fd00000000012 */
[----:B------:R-:W-:-:S08]  /*1f00*/  DMUL R18, R16, R14 ;  /* 0x0000000e10127228 */ /* 0x000fd00000000000 */
[----:B------:R-:W-:-:S08]  /*1f10*/  DFMA R20, R18, -R8, R14 ;  /* 0x800000081214722b */ /* 0x000fd0000000000e */
[----:B------:R-:W-:Y:S01]  /*1f20*/  DFMA R20, R16, R20, R18 ;  /* 0x000000141014722b */ /* 0x000fe20000000012 */
[----:B------:R-:W-:Y:S02]  /*1f30*/  MOV R18, R23 ;  /* 0x0000001700127202 */ /* 0x000fe40000000f00 */
[----:B------:R-:W-:Y:S02]  /*1f40*/  @!P2 LOP3.LUT R18, R15, 0x7ff00000, RZ, 0xc0, !PT ;  /* 0x7ff000000f12a812 */ /* 0x000fe400078ec0ff */
[----:B------:R-:W-:-:S03]  /*1f50*/  IADD3 R17, PT, PT, R26, -0x1, RZ ;  /* 0xffffffff1a117810 */ /* 0x000fc60007ffe0ff */
[----:B------:R-:W-:-:S05]  /*1f60*/  VIADD R16, R18, 0xffffffff ;  /* 0xffffffff12107836 */ /* 0x000fca0000000000 */
[----:B------:R-:W-:-:S04]  /*1f70*/  ISETP.GT.U32.AND P0, PT, R16, 0x7feffffe, PT ;  /* 0x7feffffe1000780c */ /* 0x000fc80003f04070 */
[----:B------:R-:W-:-:S13]  /*1f80*/  ISETP.GT.U32.OR P0, PT, R17, 0x7feffffe, P0 ;  /* 0x7feffffe1100780c */ /* 0x000fda0000704470 */
[----:B------:R-:W-:Y:S05]  /*1f90*/  @P0 BRA `(.L_x_35) ;  /* 0x00000000006c0947 */ /* 0x000fea0003800000 */
[----:B------:R-:W-:-:S04]  /*1fa0*/  LOP3.LUT R16, R11, 0x7ff00000, RZ, 0xc0, !PT ;  /* 0x7ff000000b107812 */ /* 0x000fc800078ec0ff */
[CC--:B------:R-:W-:Y:S02]  /*1fb0*/  VIADDMNMX R12, R23.reuse, -R16.reuse, 0xb9600000, !PT ;  /* 0xb9600000170c7446 */ /* 0x0c0fe40007800910 */
[----:B------:R-:W-:Y:S02]  /*1fc0*/  ISETP.GE.U32.AND P0, PT, R23, R16, PT ;  /* 0x000000101700720c */ /* 0x000fe40003f06070 */
[----:B------:R-:W-:Y:S02]  /*1fd0*/  VIMNMX R12, PT, PT, R12, 0x46a00000, PT ;  /* 0x46a000000c0c7848 */ /* 0x000fe40003fe0100 */
[----:B------:R-:W-:-:S05]  /*1fe0*/  SEL R13, R24, 0x63400000, !P0 ;  /* 0x63400000180d7807 */ /* 0x000fca0004000000 */
[----:B------:R-:W-:Y:S02]  /*1ff0*/  IMAD.IADD R18, R12, 0x1, -R13 ;  /* 0x000000010c127824 */ /* 0x000fe400078e0a0d */
[----:B------:R-:W-:-:S03]  /*2000*/  IMAD.MOV.U32 R12, RZ, RZ, RZ ;  /* 0x000000ffff0c7224 */ /* 0x000fc600078e00ff */
[----:B------:R-:W-:-:S06]  /*2010*/  IADD3 R13, PT, PT, R18, 0x7fe00000, RZ ;  /* 0x7fe00000120d7810 */ /* 0x000fcc0007ffe0ff */
[----:B------:R-:W-:-:S10]  /*2020*/  DMUL R16, R20, R12 ;  /* 0x0000000c14107228 */ /* 0x000fd40000000000 */
[----:B------:R-:W-:-:S13]  /*2030*/  FSETP.GTU.AND P0, PT, |R17|, 1.469367938527859385e-39, PT ;  /* 0x001000001100780b */ /* 0x000fda0003f0c200 */
[----:B------:R-:W-:Y:S05]  /*2040*/  @P0 BRA `(.L_x_36) ;  /* 0x0000000000940947 */ /* 0x000fea0003800000 */
[----:B------:R-:W-:Y:S01]  /*2050*/  DFMA R8, R20, -R8, R14 ;  /* 0x800000081408722b */ /* 0x000fe2000000000e */
[----:B------:R-:W-:-:S09]  /*2060*/  MOV R12, RZ ;  /* 0x000000ff000c7202 */ /* 0x000fd20000000f00 */
[C---:B------:R-:W-:Y:S02]  /*2070*/  FSETP.NEU.AND P0, PT, R9.reuse, RZ, PT ;  /* 0x000000ff0900720b */ /* 0x040fe40003f0d000 */
[----:B------:R-:W-:-:S04]  /*2080*/  LOP3.LUT R11, R9, 0x80000000, R11, 0x48, !PT ;  /* 0x80000000090b7812 */ /* 0x000fc800078e480b */
[----:B------:R-:W-:-:S07]  /*2090*/  LOP3.LUT R13, R11, R13, RZ, 0xfc, !PT ;  /* 0x0000000d0b0d7212 */ /* 0x000fce00078efcff */
[----:B------:R-:W-:Y:S05]  /*20a0*/  @!P0 BRA `(.L_x_36) ;  /* 0x00000000007c8947 */ /* 0x000fea0003800000 */
[----:B------:R-:W-:Y:S01]  /*20b0*/  IADD3 R9, PT, PT, -R18, RZ, RZ ;  /* 0x000000ff12097210 */ /* 0x000fe20007ffe1ff */
[----:B------:R-:W-:Y:S01]  /*20c0*/  IMAD.MOV.U32 R8, RZ, RZ, RZ ;  /* 0x000000ffff087224 */ /* 0x000fe200078e00ff */
[----:B------:R-:W-:-:S05]  /*20d0*/  DMUL.RP R12, R20, R12 ;  /* 0x0000000c140c7228 */ /* 0x000fca0000008000 */
[----:B------:R-:W-:-:S05]  /*20e0*/  DFMA R8, R16, -R8, R20 ;  /* 0x800000081008722b */ /* 0x000fca0000000014 */
[----:B------:R-:W-:Y:S02]  /*20f0*/  LOP3.LUT R11, R13, R11, RZ, 0x3c, !PT ;  /* 0x0000000b0d0b7212 */ /* 0x000fe400078e3cff */
[----:B------:R-:W-:-:S04]  /*2100*/  IADD3 R8, PT, PT, -R18, -0x43300000, RZ ;  /* 0xbcd0000012087810 */ /* 0x000fc80007ffe1ff */
[----:B------:R-:W-:-:S04]  /*2110*/  FSETP.NEU.AND P0, PT, |R9|, R8, PT ;  /* 0x000000080900720b */ /* 0x000fc80003f0d200 */
[----:B------:R-:W-:Y:S02]  /*2120*/  FSEL R16, R12, R16, !P0 ;  /* 0x000000100c107208 */ /* 0x000fe40004000000 */
[----:B------:R-:W-:Y:S01]  /*2130*/  FSEL R17, R11, R17, !P0 ;  /* 0x000000110b117208 */ /* 0x000fe20004000000 */
[----:B------:R-:W-:Y:S06]  /*2140*/  BRA `(.L_x_36) ;  /* 0x0000000000547947 */ /* 0x000fec0003800000 */
.L_x_35:
[----:B------:R-:W-:-:S14]  /*2150*/  DSETP.NAN.AND P0, PT, R12, R12, PT ;  /* 0x0000000c0c00722a */ /* 0x000fdc0003f08000 */
[----:B------:R-:W-:Y:S05]  /*2160*/  @P0 BRA `(.L_x_37) ;  /* 0x0000000000440947 */ /* 0x000fea0003800000 */
[----:B------:R-:W-:-:S14]  /*2170*/  DSETP.NAN.AND P0, PT, R10, R10, PT ;  /* 0x0000000a0a00722a */ /* 0x000fdc0003f08000 */
[----:B------:R-:W-:Y:S05]  /*2180*/  @P0 BRA `(.L_x_38) ;  /* 0x0000000000300947 */ /* 0x000fea0003800000 */
[----:B------:R-:W-:Y:S02]  /*2190*/  ISETP.NE.AND P0, PT, R18, R26, PT ;  /* 0x0000001a1200720c */ /* 0x000fe40003f05270 */
[----:B------:R-:W-:Y:S02]  /*21a0*/  MOV R16, 0x0 ;  /* 0x0000000000107802 */ /* 0x000fe40000000f00 */
[----:B------:R-:W-:-:S09]  /*21b0*/  MOV R17, 0xfff80000 ;  /* 0xfff8000000117802 */ /* 0x000fd20000000f00 */
[----:B------:R-:W-:Y:S05]  /*21c0*/  @!P0 BRA `(.L_x_36) ;  /* 0x0000000000348947 */ /* 0x000fea0003800000 */
[----:B------:R-:W-:Y:S02]  /*21d0*/  ISETP.NE.AND P0, PT, R18, 0x7ff00000, PT ;  /* 0x7ff000001200780c */ /* 0x000fe40003f05270 */
[----:B------:R-:W-:Y:S02]  /*21e0*/  LOP3.LUT R17, R13, 0x80000000, R11, 0x48, !PT ;  /* 0x800000000d117812 */ /* 0x000fe400078e480b */
[----:B------:R-:W-:-:S13]  /*21f0*/  ISETP.EQ.OR P0, PT, R26, RZ, !P0 ;  /* 0x000000ff1a00720c */ /* 0x000fda0004702670 */
[----:B------:R-:W-:Y:S01]  /*2200*/  @P0 LOP3.LUT R8, R17, 0x7ff00000, RZ, 0xfc, !PT ;  /* 0x7ff0000011080812 */ /* 0x000fe200078efcff */
[----:B------:R-:W-:Y:S01]  /*2210*/  @!P0 IMAD.MOV.U32 R16, RZ, RZ, RZ ;  /* 0x000000ffff108224 */ /* 0x000fe200078e00ff */
[----:B------:R-:W-:Y:S02]  /*2220*/  @P0 MOV R16, RZ ;  /* 0x000000ff00100202 */ /* 0x000fe40000000f00 */
[----:B------:R-:W-:Y:S01]  /*2230*/  @P0 MOV R17, R8 ;  /* 0x0000000800110202 */ /* 0x000fe20000000f00 */
[----:B------:R-:W-:Y:S06]  /*2240*/  BRA `(.L_x_36) ;  /* 0x0000000000147947 */ /* 0x000fec0003800000 */
.L_x_38:
[----:B------:R-:W-:Y:S01]  /*2250*/  LOP3.LUT R17, R11, 0x80000, RZ, 0xfc, !PT ;  /* 0x000800000b117812 */ /* 0x000fe200078efcff */
[----:B------:R-:W-:Y:S01]  /*2260*/  IMAD.MOV.U32 R16, RZ, RZ, R10 ;  /* 0x000000ffff107224 */ /* 0x000fe200078e000a */
[----:B------:R-:W-:Y:S06]  /*2270*/  BRA `(.L_x_36) ;  /* 0x0000000000087947 */ /* 0x000fec0003800000 */
.L_x_37:
[----:B------:R-:W-:Y:S02]  /*2280*/  LOP3.LUT R17, R13, 0x80000, RZ, 0xfc, !PT ;  /* 0x000800000d117812 */ /* 0x000fe400078efcff */
[----:B------:R-:W-:-:S07]  /*2290*/  MOV R16, R12 ;  /* 0x0000000c00107202 */ /* 0x000fce0000000f00 */
.L_x_36:
[----:B------:R-:W-:Y:S05]  /*22a0*/  BSYNC.RECONVERGENT B1 ;  /* 0x0000000000017941 */ /* 0x000fea0003800200 */
.L_x_34:
[----:B------:R-:W-:Y:S01]  /*22b0*/  HFMA2 R23, -RZ, RZ, 0, 0 ;  /* 0x00000000ff177431 */ /* 0x000fe200000001ff */
[----:B------:R-:W-:Y:S01]  /*22c0*/  MOV R8, R16 ;  /* 0x0000001000087202 */ /* 0x000fe20000000f00 */
[----:B------:R-:W-:Y:S02]  /*22d0*/  IMAD.MOV.U32 R9, RZ, RZ, R17 ;  /* 0x000000ffff097224 */ /* 0x000fe400078e0011 */
[----:B------:R-:W-:Y:S05]  /*22e0*/  RET.REL.NODEC R22 `(_Z6kernelifPfS_) ;  /* 0xffffffdc16447950 */ /* 0x000fea0003c3ffff */
        .weak           $__internal_1_$__cuda_sm3x_div_rn_noftz_f32_slowpath
        .type           $__internal_1_$__cuda_sm3x_div_rn_noftz_f32_slowpath,@function
        .size           $__internal_1_$__cuda_sm3x_div_rn_noftz_f32_slowpath,(.L_x_52 - $__internal_1_$__cuda_sm3x_div_rn_noftz_f32_slowpath)
$__internal_1_$__cuda_sm3x_div_rn_noftz_f32_slowpath:
[----:B------:R-:W-:Y:S01]  /*22f0*/  SHF.R.U32.HI R11, RZ, 0x17, R9 ;  /* 0x00000017ff0b7819 */ /* 0x000fe20000011609 */
[----:B------:R-:W-:Y:S01]  /*2300*/  BSSY.RECONVERGENT B1, `(.L_x_39) ;  /* 0x0000062000017945 */ /* 0x000fe20003800200 */
[----:B------:R-:W-:Y:S02]  /*2310*/  SHF.R.U32.HI R12, RZ, 0x17, R8 ;  /* 0x00000017ff0c7819 */ /* 0x000fe40000011608 */
[----:B------:R-:W-:Y:S02]  /*2320*/  LOP3.LUT R11, R11, 0xff, RZ, 0xc0, !PT ;  /* 0x000000ff0b0b7812 */ /* 0x000fe400078ec0ff */
[----:B------:R-:W-:Y:S02]  /*2330*/  LOP3.LUT R13, R12, 0xff, RZ, 0xc0, !PT ;  /* 0x000000ff0c0d7812 */ /* 0x000fe400078ec0ff */
[----:B------:R-:W-:-:S03]  /*2340*/  IADD3 R15, PT, PT, R11, -0x1, RZ ;  /* 0xffffffff0b0f7810 */ /* 0x000fc60007ffe0ff */
[----:B------:R-:W-:Y:S01]  /*2350*/  VIADD R14, R13, 0xffffffff ;  /* 0xffffffff0d0e7836 */ /* 0x000fe20000000000 */
[----:B------:R-:W-:-:S04]  /*2360*/  ISETP.GT.U32.AND P0, PT, R15, 0xfd, PT ;  /* 0x000000fd0f00780c */ /* 0x000fc80003f04070 */
[----:B------:R-:W-:-:S13]  /*2370*/  ISETP.GT.U32.OR P0, PT, R14, 0xfd, P0 ;  /* 0x000000fd0e00780c */ /* 0x000fda0000704470 */
[----:B------:R-:W-:Y:S01]  /*2380*/  @!P0 MOV R12, RZ ;  /* 0x000000ff000c8202 */ /* 0x000fe20000000f00 */
[----:B------:R-:W-:Y:S06]  /*2390*/  @!P0 BRA `(.L_x_40) ;  /* 0x00000000005c8947 */ /* 0x000fec0003800000 */
[----:B------:R-:W-:Y:S02]  /*23a0*/  FSETP.GTU.FTZ.AND P0, PT, |R8|, +INF , PT ;  /* 0x7f8000000800780b */ /* 0x000fe40003f1c200 */
[----:B------:R-:W-:-:S04]  /*23b0*/  FSETP.GTU.FTZ.AND P1, PT, |R9|, +INF , PT ;  /* 0x7f8000000900780b */ /* 0x000fc80003f3c200 */
[----:B------:R-:W-:-:S13]  /*23c0*/  PLOP3.LUT P0, PT, P0, P1, PT, 0xf8, 0x8f ;  /* 0x00000000008f781c */ /* 0x000fda0000703f70 */
[----:B------:R-:W-:Y:S05]  /*23d0*/  @P0 BRA `(.L_x_41) ;  /* 0x00000004004c0947 */ /* 0x000fea0003800000 */
[----:B------:R-:W-:-:S13]  /*23e0*/  LOP3.LUT P0, RZ, R9, 0x7fffffff, R8, 0xc8, !PT ;  /* 0x7fffffff09ff7812 */ /* 0x000fda000780c808 */
[----:B------:R-:W-:Y:S05]  /*23f0*/  @!P0 BRA `(.L_x_42) ;  /* 0x00000004003c8947 */ /* 0x000fea0003800000 */
[C---:B------:R-:W-:Y:S02]  /*2400*/  FSETP.NEU.FTZ.AND P1, PT, |R8|.reuse, +INF , PT ;  /* 0x7f8000000800780b */ /* 0x040fe40003f3d200 */
[----:B------:R-:W-:Y:S02]  /*2410*/  FSETP.NEU.FTZ.AND P2, PT, |R9|, +INF , PT ;  /* 0x7f8000000900780b */ /* 0x000fe40003f5d200 */
[----:B------:R-:W-:-:S11]  /*2420*/  FSETP.NEU.FTZ.AND P0, PT, |R8|, +INF , PT ;  /* 0x7f8000000800780b */ /* 0x000fd60003f1d200 */
[----:B------:R-:W-:Y:S05]  /*2430*/  @!P2 BRA !P1, `(.L_x_42) ;  /* 0x00000004002ca947 */ /* 0x000fea0004800000 */
[----:B------:R-:W-:-:S04]  /*2440*/  LOP3.LUT P1, RZ, R8, 0x7fffffff, RZ, 0xc0, !PT ;  /* 0x7fffffff08ff7812 */ /* 0x000fc8000782c0ff */
[----:B------:R-:W-:-:S13]  /*2450*/  PLOP3.LUT P1, PT, P2, P1, PT, 0x2f, 0xf2 ;  /* 0x0000000000f2781c */ /* 0x000fda0001722577 */
[----:B------:R-:W-:Y:S05]  /*2460*/  @P1 BRA `(.L_x_43) ;  /* 0x0000000400181947 */ /* 0x000fea0003800000 */
[----:B------:R-:W-:-:S04]  /*2470*/  LOP3.LUT P1, RZ, R9, 0x7fffffff, RZ, 0xc0, !PT ;  /* 0x7fffffff09ff7812 */ /* 0x000fc8000782c0ff */
[----:B------:R-:W-:-:S13]  /*2480*/  PLOP3.LUT P0, PT, P0, P1, PT, 0x2f, 0xf2 ;  /* 0x0000000000f2781c */ /* 0x000fda0000702577 */
[----:B------:R-:W-:Y:S05]  /*2490*/  @P0 BRA `(.L_x_44) ;  /* 0x0000000400000947 */ /* 0x000fea0003800000 */
[----:B------:R-:W-:Y:S02]  /*24a0*/  ISETP.GE.AND P0, PT, R14, RZ, PT ;  /* 0x000000ff0e00720c */ /* 0x000fe40003f06270 */
[----:B------:R-:W-:-:S11]  /*24b0*/  ISETP.GE.AND P1, PT, R15, RZ, PT ;  /* 0x000000ff0f00720c */ /* 0x000fd60003f26270 */
[----:B------:R-:W-:Y:S01]  /*24c0*/  @P0 MOV R12, RZ ;  /* 0x000000ff000c0202 */ /* 0x000fe20000000f00 */
[----:B------:R-:W-:Y:S02]  /*24d0*/  @!P0 IMAD.MOV.U32 R12, RZ, RZ, -0x40 ;  /* 0xffffffc0ff0c8424 */ /* 0x000fe400078e00ff */
[----:B------:R-:W-:Y:S01]  /*24e0*/  @!P0 FFMA R8, R8, 1.84467440737095516160e+19, RZ ;  /* 0x5f80000008088823 */ /* 0x000fe200000000ff */
[----:B------:R-:W-:Y:S02]  /*24f0*/  @!P1 FFMA R9, R9, 1.84467440737095516160e+19, RZ ;  /* 0x5f80000009099823 */ /* 0x000fe400000000ff */
[----:B------:R-:W-:-:S07]  /*2500*/  @!P1 IADD3 R12, PT, PT, R12, 0x40, RZ ;  /* 0x000000400c0c9810 */ /* 0x000fce0007ffe0ff */
.L_x_40:
[----:B------:R-:W-:Y:S01]  /*2510*/  LEA R14, R11, 0xc0800000, 0x17 ;  /* 0xc08000000b0e7811 */ /* 0x000fe200078eb8ff */
[----:B------:R-:W-:Y:S01]  /*2520*/  VIADD R13, R13, 0xffffff81 ;  /* 0xffffff810d0d7836 */ /* 0x000fe20000000000 */
[----:B------:R-:W-:Y:S02]  /*2530*/  BSSY.RECONVERGENT B2, `(.L_x_45) ;  /* 0x0000035000027945 */ /* 0x000fe40003800200 */
[----:B------:R-:W-:Y:S01]  /*2540*/  IADD3 R15, PT, PT, -R14, R9, RZ ;  /* 0x000000090e0f7210 */ /* 0x000fe20007ffe1ff */
[C---:B------:R-:W-:Y:S01]  /*2550*/  IMAD R8, R13.reuse, -0x800000, R8 ;  /* 0xff8000000d087824 */ /* 0x040fe200078e0208 */
[----:B------:R-:W-:Y:S02]  /*2560*/  IADD3 R13, PT, PT, R13, 0x7f, -R11 ;  /* 0x0000007f0d0d7810 */ /* 0x000fe40007ffe80b */
[----:B------:R-:W0:Y:S01]  /*2570*/  MUFU.RCP R9, R15 ;  /* 0x0000000f00097308 */ /* 0x000e220000001000 */
[----:B------:R-:W-:Y:S01]  /*2580*/  FADD.FTZ R17, -R15, -RZ ;  /* 0x800000ff0f117221 */ /* 0x000fe20000010100 */
[----:B------:R-:W-:-:S03]  /*2590*/  IADD3 R13, PT, PT, R13, R12, RZ ;  /* 0x0000000c0d0d7210 */ /* 0x000fc60007ffe0ff */
[----:B0-----:R-:W-:-:S04]  /*25a0*/  FFMA R14, R9, R17, 1 ;  /* 0x3f800000090e7423 */ /* 0x001fc80000000011 */
[----:B------:R-:W-:-:S04]  /*25b0*/  FFMA R9, R9, R14, R9 ;  /* 0x0000000e09097223 */ /* 0x000fc80000000009 */
[----:B------:R-:W-:-:S04]  /*25c0*/  FFMA R14, R8, R9, RZ ;  /* 0x00000009080e7223 */ /* 0x000fc800000000ff */
[----:B------:R-:W-:-:S04]  /*25d0*/  FFMA R16, R17, R14, R8 ;  /* 0x0000000e11107223 */ /* 0x000fc80000000008 */
[----:B------:R-:W-:-:S04]  /*25e0*/  FFMA R14, R9, R16, R14 ;  /* 0x00000010090e7223 */ /* 0x000fc8000000000e */
[----:B------:R-:W-:-:S04]  /*25f0*/  FFMA R17, R17, R14, R8 ;  /* 0x0000000e11117223 */ /* 0x000fc80000000008 */
[----:B------:R-:W-:-:S05]  /*2600*/  FFMA R8, R9, R17, R14 ;  /* 0x0000001109087223 */ /* 0x000fca000000000e */
[----:B------:R-:W-:-:S04]  /*2610*/  SHF.R.U32.HI R11, RZ, 0x17, R8 ;  /* 0x00000017ff0b7819 */ /* 0x000fc80000011608 */
[----:B------:R-:W-:-:S04]  /*2620*/  LOP3.LUT R11, R11, 0xff, RZ, 0xc0, !PT ;  /* 0x000000ff0b0b7812 */ /* 0x000fc800078ec0ff */
[----:B------:R-:W-:-:S05]  /*2630*/  IADD3 R15, PT, PT, R11, R13, RZ ;  /* 0x0000000d0b0f7210 */ /* 0x000fca0007ffe0ff */
[----:B------:R-:W-:-:S05]  /*2640*/  VIADD R11, R15, 0xffffffff ;  /* 0xffffffff0f0b7836 */ /* 0x000fca0000000000 */
[----:B------:R-:W-:-:S13]  /*2650*/  ISETP.GE.U32.AND P0, PT, R11, 0xfe, PT ;  /* 0x000000fe0b00780c */ /* 0x000fda0003f06070 */
[----:B------:R-:W-:Y:S05]  /*2660*/  @!P0 BRA `(.L_x_46) ;  /* 0x0000000000808947 */ /* 0x000fea0003800000 */
[----:B------:R-:W-:-:S13]  /*2670*/  ISETP.GT.AND P0, PT, R15, 0xfe, PT ;  /* 0x000000fe0f00780c */ /* 0x000fda0003f04270 */
[----:B------:R-:W-:Y:S05]  /*2680*/  @P0 BRA `(.L_x_47) ;  /* 0x00000000006c0947 */ /* 0x000fea0003800000 */
[----:B------:R-:W-:-:S13]  /*2690*/  ISETP.GE.AND P0, PT, R15, 0x1, PT ;  /* 0x000000010f00780c */ /* 0x000fda0003f06270 */
[----:B------:R-:W-:Y:S05]  /*26a0*/  @P0 BRA `(.L_x_48) ;  /* 0x0000000000740947 */ /* 0x000fea0003800000 */
[----:B------:R-:W-:Y:S02]  /*26b0*/  ISETP.GE.AND P0, PT, R15, -0x18, PT ;  /* 0xffffffe80f00780c */ /* 0x000fe40003f06270 */
[----:B------:R-:W-:-:S11]  /*26c0*/  LOP3.LUT R8, R8, 0x80000000, RZ, 0xc0, !PT ;  /* 0x8000000008087812 */ /* 0x000fd600078ec0ff */
[----:B------:R-:W-:Y:S05]  /*26d0*/  @!P0 BRA `(.L_x_48) ;  /* 0x0000000000688947 */ /* 0x000fea0003800000 */
[-CC-:B------:R-:W-:Y:S01]  /*26e0*/  FFMA.RZ R11, R9, R17.reuse, R14.reuse ;  /* 0x00000011090b7223 */ /* 0x180fe2000000c00e */
[C---:B------:R-:W-:Y:S02]  /*26f0*/  ISETP.NE.AND P2, PT, R15.reuse, RZ, PT ;  /* 0x000000ff0f00720c */ /* 0x040fe40003f45270 */
[----:B------:R-:W-:Y:S02]  /*2700*/  ISETP.NE.AND P1, PT, R15, RZ, PT ;  /* 0x000000ff0f00720c */ /* 0x000fe40003f25270 */
[----:B------:R-:W-:Y:S01]  /*2710*/  LOP3.LUT R12, R11, 0x7fffff, RZ, 0xc0, !PT ;  /* 0x007fffff0b0c7812 */ /* 0x000fe200078ec0ff */
[CCC-:B------:R-:W-:Y:S01]  /*2720*/  FFMA.RP R11, R9.reuse, R17.reuse, R14.reuse ;  /* 0x00000011090b7223 */ /* 0x1c0fe2000000800e */
[----:B------:R-:W-:Y:S01]  /*2730*/  FFMA.RM R14, R9, R17, R14 ;  /* 0x00000011090e7223 */ /* 0x000fe2000000400e */
[----:B------:R-:W-:Y:S02]  /*2740*/  IADD3 R9, PT, PT, R15, 0x20, RZ ;  /* 0x000000200f097810 */ /* 0x000fe40007ffe0ff */
[----:B------:R-:W-:-:S02]  /*2750*/  LOP3.LUT R12, R12, 0x800000, RZ, 0xfc, !PT ;  /* 0x008000000c0c7812 */ /* 0x000fc400078efcff */
[----:B------:R-:W-:Y:S02]  /*2760*/  IADD3 R13, PT, PT, -R15, RZ, RZ ;  /* 0x000000ff0f0d7210 */ /* 0x000fe40007ffe1ff */
[----:B------:R-:W-:Y:S02]  /*2770*/  SHF.L.U32 R9, R12, R9, RZ ;  /* 0x000000090c097219 */ /* 0x000fe400000006ff */
[----:B------:R-:W-:Y:S02]  /*2780*/  FSETP.NEU.FTZ.AND P0, PT, R11, R14, PT ;  /* 0x0000000e0b00720b */ /* 0x000fe40003f1d000 */
[----:B------:R-:W-:Y:S02]  /*2790*/  SEL R11, R13, RZ, P2 ;  /* 0x000000ff0d0b7207 */ /* 0x000fe40001000000 */
[----:B------:R-:W-:Y:S02]  /*27a0*/  ISETP.NE.AND P1, PT, R9, RZ, P1 ;  /* 0x000000ff0900720c */ /* 0x000fe40000f25270 */
[----:B------:R-:W-:-:S02]  /*27b0*/  SHF.R.U32.HI R11, RZ, R11, R12 ;  /* 0x0000000bff0b7219 */ /* 0x000fc4000001160c */
[----:B------:R-:W-:Y:S02]  /*27c0*/  PLOP3.LUT P0, PT, P0, P1, PT, 0xf8, 0x8f ;  /* 0x00000000008f781c */ /* 0x000fe40000703f70 */
[----:B------:R-:W-:Y:S02]  /*27d0*/  SHF.R.U32.HI R12, RZ, 0x1, R11 ;  /* 0x00000001ff0c7819 */ /* 0x000fe4000001160b */
[----:B------:R-:W-:-:S04]  /*27e0*/  SEL R9, RZ, 0x1, !P0 ;  /* 0x00000001ff097807 */ /* 0x000fc80004000000 */
[----:B------:R-:W-:-:S04]  /*27f0*/  LOP3.LUT R14, R9, 0x1, R12, 0xf8, !PT ;  /* 0x00000001090e7812 */ /* 0x000fc800078ef80c */
[----:B------:R-:W-:-:S05]  /*2800*/  LOP3.LUT R11, R14, R11, RZ, 0xc0, !PT ;  /* 0x0000000b0e0b7212 */ /* 0x000fca00078ec0ff */
[----:B------:R-:W-:-:S05]  /*2810*/  IMAD.IADD R11, R12, 0x1, R11 ;  /* 0x000000010c0b7824 */ /* 0x000fca00078e020b */
[----:B------:R-:W-:Y:S01]  /*2820*/  LOP3.LUT R8, R11, R8, RZ, 0xfc, !PT ;  /* 0x000000080b087212 */ /* 0x000fe200078efcff */
[----:B------:R-:W-:Y:S06]  /*2830*/  BRA `(.L_x_48) ;  /* 0x0000000000107947 */ /* 0x000fec0003800000 */
.L_x_47:
[----:B------:R-:W-:-:S04]  /*2840*/  LOP3.LUT R8, R8, 0x80000000, RZ, 0xc0, !PT ;  /* 0x8000000008087812 */ /* 0x000fc800078ec0ff */
[----:B------:R-:W-:Y:S01]  /*2850*/  LOP3.LUT R8, R8, 0x7f800000, RZ, 0xfc, !PT ;  /* 0x7f80000008087812 */ /* 0x000fe200078efcff */
[----:B------:R-:W-:Y:S06]  /*2860*/  BRA `(.L_x_48) ;  /* 0x0000000000047947 */ /* 0x000fec0003800000 */
.L_x_46:
[----:B------:R-:W-:-:S07]  /*2870*/  LEA R8, R13, R8, 0x17 ;  /* 0x000000080d087211 */ /* 0x000fce00078eb8ff */
.L_x_48:
[----:B------:R-:W-:Y:S05]  /*2880*/  BSYNC.RECONVERGENT B2 ;  /* 0x0000000000027941 */ /* 0x000fea0003800200 */
.L_x_45:
[----:B------:R-:W-:Y:S05]  /*2890*/  BRA `(.L_x_49) ;  /* 0x0000000000207947 */ /* 0x000fea0003800000 */
.L_x_44:
[----:B------:R-:W-:-:S04]  /*28a0*/  LOP3.LUT R8, R9, 0x80000000, R8, 0x48, !PT ;  /* 0x8000000009087812 */ /* 0x000fc800078e4808 */
[----:B------:R-:W-:Y:S01]  /*28b0*/  LOP3.LUT R8, R8, 0x7f800000, RZ, 0xfc, !PT ;  /* 0x7f80000008087812 */ /* 0x000fe200078efcff */
[----:B------:R-:W-:Y:S06]  /*28c0*/  BRA `(.L_x_49) ;  /* 0x0000000000147947 */ /* 0x000fec0003800000 */
.L_x_43:
[----:B------:R-:W-:Y:S01]  /*28d0*/  LOP3.LUT R8, R9, 0x80000000, R8, 0x48, !PT ;  /* 0x8000000009087812 */ /* 0x000fe200078e4808 */
[----:B------:R-:W-:Y:S06]  /*28e0*/  BRA `(.L_x_49) ;  /* 0x00000000000c7947 */ /* 0x000fec0003800000 */
.L_x_42:
[----:B------:R-:W0:Y:S01]  /*28f0*/  MUFU.RSQ R8, -QNAN ;  /* 0xffc0000000087908 */ /* 0x000e220000001400 */
[----:B------:R-:W-:Y:S05]  /*2900*/  BRA `(.L_x_49) ;  /* 0x0000000000047947 */ /* 0x000fea0003800000 */
.L_x_41:
[----:B------:R-:W-:-:S07]  /*2910*/  FADD.FTZ R8, R8, R9 ;  /* 0x0000000908087221 */ /* 0x000fce0000010000 */
.L_x_49:
[----:B------:R-:W-:Y:S05]  /*2920*/  BSYNC.RECONVERGENT B1 ;  /* 0x0000000000017941 */ /* 0x000fea0003800200 */
.L_x_39:
[----:B------:R-:W-:-:S04]  /*2930*/  HFMA2 R11, -RZ, RZ, 0, 0 ;  /* 0x00000000ff0b7431 */ /* 0x000fc800000001ff */
[----:B0-----:R-:W-:Y:S05]  /*2940*/  RET.REL.NODEC R10 `(_Z6kernelifPfS_) ;  /* 0xffffffd40aac7950 */ /* 0x001fea0003c3ffff */
.L_x_50:
[----:B------:R-:W-:-:S00]  /*2950*/  BRA `(.L_x_50) ;  /* 0xfffffffc00fc7947 */ /* 0x000fc0000383ffff */
[----:B------:R-:W-:-:S00]  /*2960*/  NOP ;  /* 0x0000000000007918 */ /* 0x000fc00000000000 */
        /* <DEDUP_REMOVED lines=9> */
.L_x_52:


//--------------------- .nv.shared._Z6kernelifPfS_ --------------------------
	.section	.nv.shared._Z6kernelifPfS_,"aw",@nobits
	.sectionflags	@""
	.align	4
.nv.shared._Z6kernelifPfS_:
	.zero		17408


//--------------------- .nv.shared.reserved.0     --------------------------
	.section	.nv.shared.reserved.0,"aw",@nobits
	.weak		__nv_reservedSMEM_offset_0_alias
	.size		__nv_reservedSMEM_offset_0_alias, 0, 64
	.other		__nv_reservedSMEM_offset_0_alias,@"STO_CUDA_RESERVED_SHARED STV_DEFAULT"
__nv_reservedSMEM_offset_0_alias:
	.zero		0
	.zero		64


//--------------------- .nv.constant0._Z6kernelifPfS_ --------------------------
	.section	.nv.constant0._Z6kernelifPfS_,"a",@progbits
	.sectionflags	@""
	.align	4
.nv.constant0._Z6kernelifPfS_:
	.zero		920


//--------------------- SYMBOLS --------------------------

	.type		.nv.reservedSmem.offset0,@object
	.size		.nv.reservedSmem.offset0,0x4
	.type		.nv.reservedSmem.cap,@object
	.size		.nv.reservedSmem.cap,0x4
